//
// Generated by NVIDIA NVVM Compiler
//
// Compiler Build ID: CL-36424714
// Cuda compilation tools, release 13.0, V13.0.88
// Based on NVVM 20.0.0
//

.version 9.0
.target sm_100
.address_size 64

	// .globl	_Z14centroidAssignPfS_
// _ZZ15centroidUpdate1PfS_E17dataPoints_shared has been demoted

.visible .entry _Z14centroidAssignPfS_(
	.param .u64 .ptr .align 1 _Z14centroidAssignPfS__param_0,
	.param .u64 .ptr .align 1 _Z14centroidAssignPfS__param_1
)
{
	.reg .pred 	%p<3>;
	.reg .b32 	%r<6>;
	.reg .b32 	%f<26>;
	.reg .b64 	%rd<7>;

	ld.param.u64 	%rd1, [_Z14centroidAssignPfS__param_0];
	ld.param.u64 	%rd2, [_Z14centroidAssignPfS__param_1];
	mov.u32 	%r2, %tid.x;
	mov.u32 	%r3, %ctaid.x;
	mov.u32 	%r4, %ntid.x;
	mad.lo.s32 	%r1, %r3, %r4, %r2;
	setp.gt.s32 	%p1, %r1, 999;
	@%p1 bra 	$L__BB0_2;
	cvta.to.global.u64 	%rd3, %rd1;
	cvta.to.global.u64 	%rd4, %rd2;
	shl.b32 	%r5, %r1, 2;
	mul.wide.s32 	%rd5, %r5, 4;
	add.s64 	%rd6, %rd3, %rd5;
	ld.global.f32 	%f1, [%rd6+8];
	ld.global.f32 	%f2, [%rd6+4];
	ld.global.f32 	%f3, [%rd6];
	ld.global.f32 	%f4, [%rd4];
	ld.global.f32 	%f5, [%rd4+4];
	ld.global.f32 	%f6, [%rd4+8];
	sub.f32 	%f7, %f4, %f3;
	sub.f32 	%f8, %f5, %f2;
	mul.f32 	%f9, %f8, %f8;
	fma.rn.f32 	%f10, %f7, %f7, %f9;
	sub.f32 	%f11, %f6, %f1;
	fma.rn.f32 	%f12, %f11, %f11, %f10;
	sqrt.rn.f32 	%f13, %f12;
	min.f32 	%f14, %f13, 0f7F800000;
	ld.global.f32 	%f15, [%rd4+16];
	ld.global.f32 	%f16, [%rd4+20];
	ld.global.f32 	%f17, [%rd4+24];
	sub.f32 	%f18, %f15, %f3;
	sub.f32 	%f19, %f16, %f2;
	mul.f32 	%f20, %f19, %f19;
	fma.rn.f32 	%f21, %f18, %f18, %f20;
	sub.f32 	%f22, %f17, %f1;
	fma.rn.f32 	%f23, %f22, %f22, %f21;
	sqrt.rn.f32 	%f24, %f23;
	setp.lt.f32 	%p2, %f24, %f14;
	selp.f32 	%f25, 0f3F800000, 0f00000000, %p2;
	st.global.f32 	[%rd6+12], %f25;
$L__BB0_2:
	ret;

}
	// .globl	_Z15centroidUpdate1PfS_
.visible .entry _Z15centroidUpdate1PfS_(
	.param .u64 .ptr .align 1 _Z15centroidUpdate1PfS__param_0,
	.param .u64 .ptr .align 1 _Z15centroidUpdate1PfS__param_1
)
{
	.local .align 8 .b8 	__local_depot1[32];
	.reg .b64 	%SP;
	.reg .b64 	%SPL;
	.reg .pred 	%p<9>;
	.reg .b32 	%r<41>;
	.reg .b32 	%f<85>;
	.reg .b64 	%rd<43>;
	// demoted variable
	.shared .align 4 .b8 _ZZ15centroidUpdate1PfS_E17dataPoints_shared[2048];
	mov.u64 	%SPL, __local_depot1;
	ld.param.u64 	%rd7, [_Z15centroidUpdate1PfS__param_0];
	ld.param.u64 	%rd8, [_Z15centroidUpdate1PfS__param_1];
	cvta.to.global.u64 	%rd1, %rd8;
	add.u64 	%rd2, %SPL, 0;
	add.u64 	%rd3, %SPL, 8;
	add.u64 	%rd4, %SPL, 16;
	add.u64 	%rd5, %SPL, 24;
	mov.u32 	%r1, %tid.x;
	mov.u32 	%r18, %ctaid.x;
	mov.u32 	%r2, %ntid.x;
	mad.lo.s32 	%r3, %r18, %r2, %r1;
	setp.gt.s32 	%p1, %r3, 3999;
	@%p1 bra 	$L__BB1_13;
	cvta.to.global.u64 	%rd13, %rd7;
	mul.wide.s32 	%rd14, %r3, 4;
	add.s64 	%rd15, %rd13, %rd14;
	ld.global.f32 	%f1, [%rd15];
	shl.b32 	%r19, %r1, 2;
	mov.u32 	%r20, _ZZ15centroidUpdate1PfS_E17dataPoints_shared;
	add.s32 	%r21, %r20, %r19;
	st.shared.f32 	[%r21], %f1;
	setp.gt.s32 	%p2, %r3, 7;
	add.s64 	%rd6, %rd1, %rd14;
	@%p2 bra 	$L__BB1_3;
	mov.b32 	%r22, 0;
	st.global.u32 	[%rd6], %r22;
$L__BB1_3:
	bar.sync 	0;
	setp.ne.s32 	%p3, %r1, 0;
	@%p3 bra 	$L__BB1_11;
	and.b32  	%r4, %r2, 3;
	setp.lt.u32 	%p4, %r2, 4;
	mov.b32 	%r38, 0;
	@%p4 bra 	$L__BB1_7;
	and.b32  	%r38, %r2, 2044;
	add.s32 	%r36, %r20, 32;
	and.b32  	%r26, %r2, -4;
	neg.s32 	%r37, %r26;
$L__BB1_6:
	ld.shared.f32 	%f2, [%r36+-20];
	cvt.rzi.s32.f32 	%r27, %f2;
	ld.shared.f32 	%f3, [%r36+-32];
	mul.wide.s32 	%rd16, %r27, 4;
	add.s64 	%rd17, %rd2, %rd16;
	ld.local.f32 	%f4, [%rd17];
	add.f32 	%f5, %f3, %f4;
	st.local.f32 	[%rd17], %f5;
	ld.shared.f32 	%f6, [%r36+-28];
	add.s64 	%rd18, %rd3, %rd16;
	ld.local.f32 	%f7, [%rd18];
	add.f32 	%f8, %f6, %f7;
	st.local.f32 	[%rd18], %f8;
	ld.shared.f32 	%f9, [%r36+-24];
	add.s64 	%rd19, %rd4, %rd16;
	ld.local.f32 	%f10, [%rd19];
	add.f32 	%f11, %f9, %f10;
	st.local.f32 	[%rd19], %f11;
	add.s64 	%rd20, %rd5, %rd16;
	ld.local.f32 	%f12, [%rd20];
	add.f32 	%f13, %f12, 0f3F800000;
	st.local.f32 	[%rd20], %f13;
	ld.shared.f32 	%f14, [%r36+-4];
	cvt.rzi.s32.f32 	%r28, %f14;
	ld.shared.f32 	%f15, [%r36+-16];
	mul.wide.s32 	%rd21, %r28, 4;
	add.s64 	%rd22, %rd2, %rd21;
	ld.local.f32 	%f16, [%rd22];
	add.f32 	%f17, %f15, %f16;
	st.local.f32 	[%rd22], %f17;
	ld.shared.f32 	%f18, [%r36+-12];
	add.s64 	%rd23, %rd3, %rd21;
	ld.local.f32 	%f19, [%rd23];
	add.f32 	%f20, %f18, %f19;
	st.local.f32 	[%rd23], %f20;
	ld.shared.f32 	%f21, [%r36+-8];
	add.s64 	%rd24, %rd4, %rd21;
	ld.local.f32 	%f22, [%rd24];
	add.f32 	%f23, %f21, %f22;
	st.local.f32 	[%rd24], %f23;
	add.s64 	%rd25, %rd5, %rd21;
	ld.local.f32 	%f24, [%rd25];
	add.f32 	%f25, %f24, 0f3F800000;
	st.local.f32 	[%rd25], %f25;
	ld.shared.f32 	%f26, [%r36+12];
	cvt.rzi.s32.f32 	%r29, %f26;
	ld.shared.f32 	%f27, [%r36];
	mul.wide.s32 	%rd26, %r29, 4;
	add.s64 	%rd27, %rd2, %rd26;
	ld.local.f32 	%f28, [%rd27];
	add.f32 	%f29, %f27, %f28;
	st.local.f32 	[%rd27], %f29;
	ld.shared.f32 	%f30, [%r36+4];
	add.s64 	%rd28, %rd3, %rd26;
	ld.local.f32 	%f31, [%rd28];
	add.f32 	%f32, %f30, %f31;
	st.local.f32 	[%rd28], %f32;
	ld.shared.f32 	%f33, [%r36+8];
	add.s64 	%rd29, %rd4, %rd26;
	ld.local.f32 	%f34, [%rd29];
	add.f32 	%f35, %f33, %f34;
	st.local.f32 	[%rd29], %f35;
	add.s64 	%rd30, %rd5, %rd26;
	ld.local.f32 	%f36, [%rd30];
	add.f32 	%f37, %f36, 0f3F800000;
	st.local.f32 	[%rd30], %f37;
	ld.shared.f32 	%f38, [%r36+28];
	cvt.rzi.s32.f32 	%r30, %f38;
	ld.shared.f32 	%f39, [%r36+16];
	mul.wide.s32 	%rd31, %r30, 4;
	add.s64 	%rd32, %rd2, %rd31;
	ld.local.f32 	%f40, [%rd32];
	add.f32 	%f41, %f39, %f40;
	st.local.f32 	[%rd32], %f41;
	ld.shared.f32 	%f42, [%r36+20];
	add.s64 	%rd33, %rd3, %rd31;
	ld.local.f32 	%f43, [%rd33];
	add.f32 	%f44, %f42, %f43;
	st.local.f32 	[%rd33], %f44;
	ld.shared.f32 	%f45, [%r36+24];
	add.s64 	%rd34, %rd4, %rd31;
	ld.local.f32 	%f46, [%rd34];
	add.f32 	%f47, %f45, %f46;
	st.local.f32 	[%rd34], %f47;
	add.s64 	%rd35, %rd5, %rd31;
	ld.local.f32 	%f48, [%rd35];
	add.f32 	%f49, %f48, 0f3F800000;
	st.local.f32 	[%rd35], %f49;
	add.s32 	%r37, %r37, 4;
	add.s32 	%r36, %r36, 64;
	setp.ne.s32 	%p5, %r37, 0;
	@%p5 bra 	$L__BB1_6;
$L__BB1_7:
	setp.eq.s32 	%p6, %r4, 0;
	@%p6 bra 	$L__BB1_10;
	shl.b32 	%r31, %r38, 4;
	add.s32 	%r33, %r31, %r20;
	add.s32 	%r40, %r33, 8;
	neg.s32 	%r39, %r4;
$L__BB1_9:
	.pragma "nounroll";
	ld.shared.f32 	%f50, [%r40+4];
	cvt.rzi.s32.f32 	%r34, %f50;
	ld.shared.f32 	%f51, [%r40+-8];
	mul.wide.s32 	%rd36, %r34, 4;
	add.s64 	%rd37, %rd2, %rd36;
	ld.local.f32 	%f52, [%rd37];
	add.f32 	%f53, %f51, %f52;
	st.local.f32 	[%rd37], %f53;
	ld.shared.f32 	%f54, [%r40+-4];
	add.s64 	%rd38, %rd3, %rd36;
	ld.local.f32 	%f55, [%rd38];
	add.f32 	%f56, %f54, %f55;
	st.local.f32 	[%rd38], %f56;
	ld.shared.f32 	%f57, [%r40];
	add.s64 	%rd39, %rd4, %rd36;
	ld.local.f32 	%f58, [%rd39];
	add.f32 	%f59, %f57, %f58;
	st.local.f32 	[%rd39], %f59;
	add.s64 	%rd40, %rd5, %rd36;
	ld.local.f32 	%f60, [%rd40];
	add.f32 	%f61, %f60, 0f3F800000;
	st.local.f32 	[%rd40], %f61;
	add.s32 	%r40, %r40, 16;
	add.s32 	%r39, %r39, 1;
	setp.ne.s32 	%p7, %r39, 0;
	@%p7 bra 	$L__BB1_9;
$L__BB1_10:
	ld.local.f32 	%f62, [%rd2];
	atom.global.add.f32 	%f63, [%rd1], %f62;
	ld.local.f32 	%f64, [%rd3];
	atom.global.add.f32 	%f65, [%rd1+4], %f64;
	ld.local.f32 	%f66, [%rd4];
	atom.global.add.f32 	%f67, [%rd1+8], %f66;
	ld.local.f32 	%f68, [%rd5];
	atom.global.add.f32 	%f69, [%rd1+12], %f68;
	ld.local.f32 	%f70, [%rd2+4];
	atom.global.add.f32 	%f71, [%rd1+16], %f70;
	ld.local.f32 	%f72, [%rd3+4];
	atom.global.add.f32 	%f73, [%rd1+20], %f72;
	ld.local.f32 	%f74, [%rd4+4];
	atom.global.add.f32 	%f75, [%rd1+24], %f74;
	ld.local.f32 	%f76, [%rd5+4];
	atom.global.add.f32 	%f77, [%rd1+28], %f76;
$L__BB1_11:
	bar.sync 	0;
	setp.gt.s32 	%p8, %r3, 1;
	@%p8 bra 	$L__BB1_13;
	mul.wide.s32 	%rd41, %r3, 12;
	add.s64 	%rd42, %rd6, %rd41;
	ld.global.f32 	%f78, [%rd42];
	ld.global.f32 	%f79, [%rd42+12];
	div.rn.f32 	%f80, %f78, %f79;
	st.global.f32 	[%rd42], %f80;
	ld.global.f32 	%f81, [%rd42+4];
	div.rn.f32 	%f82, %f81, %f79;
	st.global.f32 	[%rd42+4], %f82;
	ld.global.f32 	%f83, [%rd42+8];
	div.rn.f32 	%f84, %f83, %f79;
	st.global.f32 	[%rd42+8], %f84;
	mov.b32 	%r35, 0;
	st.global.u32 	[%rd42+12], %r35;
$L__BB1_13:
	ret;

}


// ===== COMPILED SASS (sm_100) =====

	.target	sm_100

	.elftype	@"ET_EXEC"


//--------------------- .note.nv.tkinfo           --------------------------
	.section	.note.nv.tkinfo,"",@"SHT_NOTE"
	.sectionflags	@"SHF_NOTE_NV_TKINFO"
	.tkinfo
        /*0018*/ 	.word	0x00000002
        /*0030*/ 	.string	""
        /*0030*/ 	.string	"ptxas"
        /*0030*/ 	.string	"Cuda compilation tools, release 13.0, V13.0.88"
        /*0030*/ 	.string	"Build cuda_13.0.r13.0/compiler.36424714_0"
        /*0030*/ 	.string	"-arch sm_100 -m 64 "



//--------------------- .note.nv.cuinfo           --------------------------
	.section	.note.nv.cuinfo,"",@"SHT_NOTE"
	.sectionflags	@"SHF_NOTE_NV_CUINFO"
        /*0018*/ 	.short	0x0002
        /*001a*/ 	.short	0x0064
        /*001c*/ 	.short	0x0082
	.zero		2


//--------------------- .nv.info                  --------------------------
	.section	.nv.info,"",@"SHT_CUDA_INFO"
	.align	4


	//----- nvinfo : EIATTR_REGCOUNT
	.align		4
        /*0000*/ 	.byte	0x04, 0x2f
        /*0002*/ 	.short	(.L_1 - .L_0)
	.align		4
.L_0:
        /*0004*/ 	.word	index@(_Z14centroidAssignPfS_)
        /*0008*/ 	.word	0x00000010


	//----- nvinfo : EIATTR_FRAME_SIZE
	.align		4
.L_1:
        /*000c*/ 	.byte	0x04, 0x11
        /*000e*/ 	.short	(.L_3 - .L_2)
	.align		4
.L_2:
        /*0010*/ 	.word	index@($__internal_1_$__cuda_sm20_sqrt_rn_f32_slowpath)
        /*0014*/ 	.word	0x00000000


	//----- nvinfo : EIATTR_FRAME_SIZE
	.align		4
.L_3:
        /*0018*/ 	.byte	0x04, 0x11
        /*001a*/ 	.short	(.L_5 - .L_4)
	.align		4
.L_4:
        /*001c*/ 	.word	index@(_Z14centroidAssignPfS_)
        /*0020*/ 	.word	0x00000000


	//----- nvinfo : EIATTR_REGCOUNT
	.align		4
.L_5:
        /*0024*/ 	.byte	0x04, 0x2f
        /*0026*/ 	.short	(.L_7 - .L_6)
	.align		4
.L_6:
        /*0028*/ 	.word	index@(_Z15centroidUpdate1PfS_)
        /*002c*/ 	.word	0x0000001c


	//----- nvinfo : EIATTR_FRAME_SIZE
	.align		4
.L_7:
        /*0030*/ 	.byte	0x04, 0x11
        /*0032*/ 	.short	(.L_9 - .L_8)
	.align		4
.L_8:
        /*0034*/ 	.word	index@($__internal_0_$__cuda_sm3x_div_rn_noftz_f32_slowpath)
        /*0038*/ 	.word	0x00000020


	//----- nvinfo : EIATTR_FRAME_SIZE
	.align		4
.L_9:
        /*003c*/ 	.byte	0x04, 0x11
        /*003e*/ 	.short	(.L_11 - .L_10)
	.align		4
.L_10:
        /*0040*/ 	.word	index@(_Z15centroidUpdate1PfS_)
        /*0044*/ 	.word	0x00000020


	//----- nvinfo : EIATTR_MIN_STACK_SIZE
	.align		4
.L_11:
        /*0048*/ 	.byte	0x04, 0x12
        /*004a*/ 	.short	(.L_13 - .L_12)
	.align		4
.L_12:
        /*004c*/ 	.word	index@(_Z15centroidUpdate1PfS_)
        /*0050*/ 	.word	0x00000020


	//----- nvinfo : EIATTR_MIN_STACK_SIZE
	.align		4
.L_13:
        /*0054*/ 	.byte	0x04, 0x12
        /*0056*/ 	.short	(.L_15 - .L_14)
	.align		4
.L_14:
        /*0058*/ 	.word	index@(_Z14centroidAssignPfS_)
        /*005c*/ 	.word	0x00000000
.L_15:


//--------------------- .nv.compat                --------------------------
	.section	.nv.compat,"",@"SHT_CUDA_COMPAT_INFO"
	.align	4
        /*0000*/ 	.byte	0x02, 0x09, 0x00, 0x00, 0x02, 0x02, 0x01, 0x00, 0x02, 0x05, 0x05, 0x00, 0x03, 0x07, 0x01, 0x01
        /*0010*/ 	.byte	0x02, 0x03, 0x00, 0x00, 0x02, 0x06, 0x01, 0x00, 0x04, 0x0b, 0x08, 0x00, 0x01, 0x00, 0x00, 0x00
        /*0020*/ 	.byte	0x00, 0x00, 0x00, 0x00


//--------------------- .nv.info._Z15centroidUpdate1PfS_ --------------------------
	.section	.nv.info._Z15centroidUpdate1PfS_,"",@"SHT_CUDA_INFO"
	.sectionflags	@""
	.align	4


	//----- nvinfo : EIATTR_CUDA_API_VERSION
	.align		4
        /*0000*/ 	.byte	0x04, 0x37
        /*0002*/ 	.short	(.L_17 - .L_16)
.L_16:
        /*0004*/ 	.word	0x00000082


	//----- nvinfo : EIATTR_KPARAM_INFO
	.align		4
.L_17:
        /*0008*/ 	.byte	0x04, 0x17
        /*000a*/ 	.short	(.L_19 - .L_18)
.L_18:
        /*000c*/ 	.word	0x00000000
        /*0010*/ 	.short	0x0001
        /*0012*/ 	.short	0x0008
        /*0014*/ 	.byte	0x00, 0xf5, 0x21, 0x00


	//----- nvinfo : EIATTR_KPARAM_INFO
	.align		4
.L_19:
        /*0018*/ 	.byte	0x04, 0x17
        /*001a*/ 	.short	(.L_21 - .L_20)
.L_20:
        /*001c*/ 	.word	0x00000000
        /*0020*/ 	.short	0x0000
        /*0022*/ 	.short	0x0000
        /*0024*/ 	.byte	0x00, 0xf5, 0x21, 0x00


	//----- nvinfo : EIATTR_SPARSE_MMA_MASK
	.align		4
.L_21:
        /*0028*/ 	.byte	0x03, 0x50
        /*002a*/ 	.short	0x0000


	//----- nvinfo : EIATTR_MAXREG_COUNT
	.align		4
        /*002c*/ 	.byte	0x03, 0x1b
        /*002e*/ 	.short	0x00ff


	//----- nvinfo : EIATTR_NUM_BARRIERS
	.align		4
        /*0030*/ 	.byte	0x02, 0x4c
        /*0032*/ 	.byte	0x01
	.zero		1


	//----- nvinfo : EIATTR_MERCURY_ISA_VERSION
	.align		4
        /*0034*/ 	.byte	0x03, 0x5f
        /*0036*/ 	.short	0x0101


	//----- nvinfo : EIATTR_VRC_CTA_INIT_COUNT
	.align		4
        /*0038*/ 	.byte	0x02, 0x4a
	.zero		1
	.zero		1


	//----- nvinfo : EIATTR_EXIT_INSTR_OFFSETS
	.align		4
        /*003c*/ 	.byte	0x04, 0x1c
        /*003e*/ 	.short	(.L_23 - .L_22)


	//   ....[0]....
.L_22:
        /*0040*/ 	.word	0x00000070


	//   ....[1]....
        /*0044*/ 	.word	0x000008f0


	//   ....[2]....
        /*0048*/ 	.word	0x00000c20


	//----- nvinfo : EIATTR_CRS_STACK_SIZE
	.align		4
.L_23:
        /*004c*/ 	.byte	0x04, 0x1e
        /*004e*/ 	.short	(.L_25 - .L_24)
.L_24:
        /*0050*/ 	.word	0x00000000


	//----- nvinfo : EIATTR_CBANK_PARAM_SIZE
	.align		4
.L_25:
        /*0054*/ 	.byte	0x03, 0x19
        /*0056*/ 	.short	0x0010


	//----- nvinfo : EIATTR_PARAM_CBANK
	.align		4
        /*0058*/ 	.byte	0x04, 0x0a
        /*005a*/ 	.short	(.L_27 - .L_26)
	.align		4
.L_26:
        /*005c*/ 	.word	index@(.nv.constant0._Z15centroidUpdate1PfS_)
        /*0060*/ 	.short	0x0380
        /*0062*/ 	.short	0x0010


	//----- nvinfo : EIATTR_SW_WAR
	.align		4
.L_27:
        /*0064*/ 	.byte	0x04, 0x36
        /*0066*/ 	.short	(.L_29 - .L_28)
.L_28:
        /*0068*/ 	.word	0x00000008
.L_29:


//--------------------- .nv.info._Z14centroidAssignPfS_ --------------------------
	.section	.nv.info._Z14centroidAssignPfS_,"",@"SHT_CUDA_INFO"
	.sectionflags	@""
	.align	4


	//----- nvinfo : EIATTR_CUDA_API_VERSION
	.align		4
        /*0000*/ 	.byte	0x04, 0x37
        /*0002*/ 	.short	(.L_31 - .L_30)
.L_30:
        /*0004*/ 	.word	0x00000082


	//----- nvinfo : EIATTR_KPARAM_INFO
	.align		4
.L_31:
        /*0008*/ 	.byte	0x04, 0x17
        /*000a*/ 	.short	(.L_33 - .L_32)
.L_32:
        /*000c*/ 	.word	0x00000000
        /*0010*/ 	.short	0x0001
        /*0012*/ 	.short	0x0008
        /*0014*/ 	.byte	0x00, 0xf5, 0x21, 0x00


	//----- nvinfo : EIATTR_KPARAM_INFO
	.align		4
.L_33:
        /*0018*/ 	.byte	0x04, 0x17
        /*001a*/ 	.short	(.L_35 - .L_34)
.L_34:
        /*001c*/ 	.word	0x00000000
        /*0020*/ 	.short	0x0000
        /*0022*/ 	.short	0x0000
        /*0024*/ 	.byte	0x00, 0xf5, 0x21, 0x00


	//----- nvinfo : EIATTR_SPARSE_MMA_MASK
	.align		4
.L_35:
        /*0028*/ 	.byte	0x03, 0x50
        /*002a*/ 	.short	0x0000


	//----- nvinfo : EIATTR_MAXREG_COUNT
	.align		4
        /*002c*/ 	.byte	0x03, 0x1b
        /*002e*/ 	.short	0x00ff


	//----- nvinfo : EIATTR_MERCURY_ISA_VERSION
	.align		4
        /*0030*/ 	.byte	0x03, 0x5f
        /*0032*/ 	.short	0x0101


	//----- nvinfo : EIATTR_VRC_CTA_INIT_COUNT
	.align		4
        /*0034*/ 	.byte	0x02, 0x4a
	.zero		1
	.zero		1


	//----- nvinfo : EIATTR_EXIT_INSTR_OFFSETS
	.align		4
        /*0038*/ 	.byte	0x04, 0x1c
        /*003a*/ 	.short	(.L_37 - .L_36)


	//   ....[0]....
.L_36:
        /*003c*/ 	.word	0x00000060


	//   ....[1]....
        /*0040*/ 	.word	0x00000400


	//----- nvinfo : EIATTR_CRS_STACK_SIZE
	.align		4
.L_37:
        /*0044*/ 	.byte	0x04, 0x1e
        /*0046*/ 	.short	(.L_39 - .L_38)
.L_38:
        /*0048*/ 	.word	0x00000000


	//----- nvinfo : EIATTR_CBANK_PARAM_SIZE
	.align		4
.L_39:
        /*004c*/ 	.byte	0x03, 0x19
        /*004e*/ 	.short	0x0010


	//----- nvinfo : EIATTR_PARAM_CBANK
	.align		4
        /*0050*/ 	.byte	0x04, 0x0a
        /*0052*/ 	.short	(.L_41 - .L_40)
	.align		4
.L_40:
        /*0054*/ 	.word	index@(.nv.constant0._Z14centroidAssignPfS_)
        /*0058*/ 	.short	0x0380
        /*005a*/ 	.short	0x0010


	//----- nvinfo : EIATTR_SW_WAR
	.align		4
.L_41:
        /*005c*/ 	.byte	0x04, 0x36
        /*005e*/ 	.short	(.L_43 - .L_42)
.L_42:
        /*0060*/ 	.word	0x00000008
.L_43:


//--------------------- .nv.callgraph             --------------------------
	.section	.nv.callgraph,"",@"SHT_CUDA_CALLGRAPH"
	.align	4
	.sectionentsize	8
	.align		4
        /*0000*/ 	.word	0x00000000
	.align		4
        /*0004*/ 	.word	0xffffffff
	.align		4
        /*0008*/ 	.word	0x00000000
	.align		4
        /*000c*/ 	.word	0xfffffffe
	.align		4
        /*0010*/ 	.word	0x00000000
	.align		4
        /*0014*/ 	.word	0xfffffffd
	.align		4
        /*0018*/ 	.word	0x00000000
	.align		4
        /*001c*/ 	.word	0xfffffffc


//--------------------- .text._Z15centroidUpdate1PfS_ --------------------------
	.section	.text._Z15centroidUpdate1PfS_,"ax",@progbits
	.align	128
        .global         _Z15centroidUpdate1PfS_
        .type           _Z15centroidUpdate1PfS_,@function
        .size           _Z15centroidUpdate1PfS_,(.L_x_32 - _Z15centroidUpdate1PfS_)
        .other          _Z15centroidUpdate1PfS_,@"STO_CUDA_ENTRY STV_DEFAULT"
_Z15centroidUpdate1PfS_:
.text._Z15centroidUpdate1PfS_:
[----:B------:R-:W0:Y:S01]  /*0000*/  LDC R1, c[0x0][0x37c] ;  /* 0x0000df00ff017b82 */ /* 0x000e220000000800 */
[----:B------:R-:W1:Y:S07]  /*0010*/  S2R R0, SR_TID.X ;  /* 0x0000000000007919 */ /* 0x000e6e0000002100 */
[----:B------:R-:W1:Y:S01]  /*0020*/  S2UR UR4, SR_CTAID.X ;  /* 0x00000000000479c3 */ /* 0x000e620000002500 */
[----:B0-----:R-:W-:-:S07]  /*0030*/  VIADD R1, R1, 0xffffffe0 ;  /* 0xffffffe001017836 */ /* 0x001fce0000000000 */
[----:B------:R-:W1:Y:S02]  /*0040*/  LDC R7, c[0x0][0x360] ;  /* 0x0000d800ff077b82 */ /* 0x000e640000000800 */
[----:B-1----:R-:W-:-:S05]  /*0050*/  IMAD R15, R7, UR4, R0 ;  /* 0x00000004070f7c24 */ /* 0x002fca000f8e0200 */
[----:B------:R-:W-:-:S13]  /*0060*/  ISETP.GT.AND P0, PT, R15, 0xf9f, PT ;  /* 0x00000f9f0f00780c */ /* 0x000fda0003f04270 */
[----:B------:R-:W-:Y:S05]  /*0070*/  @P0 EXIT ;  /* 0x000000000000094d */ /* 0x000fea0003800000 */
[----:B------:R-:W0:Y:S01]  /*0080*/  LDC.64 R2, c[0x0][0x380] ;  /* 0x0000e000ff027b82 */ /* 0x000e220000000a00 */
[----:B------:R-:W1:Y:S07]  /*0090*/  LDCU.64 UR8, c[0x0][0x358] ;  /* 0x00006b00ff0877ac */ /* 0x000e6e0008000a00 */
[----:B------:R-:W2:Y:S01]  /*00a0*/  LDC.64 R12, c[0x0][0x388] ;  /* 0x0000e200ff0c7b82 */ /* 0x000ea20000000a00 */
[----:B0-----:R-:W-:-:S06]  /*00b0*/  IMAD.WIDE R2, R15, 0x4, R2 ;  /* 0x000000040f027825 */ /* 0x001fcc00078e0202 */
[----:B-1----:R-:W3:Y:S01]  /*00c0*/  LDG.E R2, desc[UR8][R2.64] ;  /* 0x0000000802027981 */ /* 0x002ee2000c1e1900 */
[----:B------:R-:W0:Y:S01]  /*00d0*/  S2UR UR5, SR_CgaCtaId ;  /* 0x00000000000579c3 */ /* 0x000e220000008800 */
[C---:B------:R-:W-:Y:S01]  /*00e0*/  ISETP.GT.AND P0, PT, R15.reuse, 0x7, PT ;  /* 0x000000070f00780c */ /* 0x040fe20003f04270 */
[----:B--2---:R-:W-:Y:S01]  /*00f0*/  IMAD.WIDE R12, R15, 0x4, R12 ;  /* 0x000000040f0c7825 */ /* 0x004fe200078e020c */
[----:B------:R-:W-:Y:S01]  /*0100*/  UMOV UR4, 0x400 ;  /* 0x0000040000047882 */ /* 0x000fe20000000000 */
[----:B------:R-:W-:Y:S10]  /*0110*/  BSSY.RECONVERGENT B0, `(.L_x_0) ;  /* 0x000007b000007945 */ /* 0x000ff40003800200 */
[----:B------:R1:W-:Y:S01]  /*0120*/  @!P0 STG.E desc[UR8][R12.64], RZ ;  /* 0x000000ff0c008986 */ /* 0x0003e2000c101908 */
[----:B------:R-:W-:Y:S01]  /*0130*/  ISETP.NE.AND P0, PT, R0, RZ, PT ;  /* 0x000000ff0000720c */ /* 0x000fe20003f05270 */
[----:B0-----:R-:W-:-:S06]  /*0140*/  ULEA UR4, UR5, UR4, 0x18 ;  /* 0x0000000405047291 */ /* 0x001fcc000f8ec0ff */
[----:B------:R-:W-:-:S05]  /*0150*/  LEA R5, R0, UR4, 0x2 ;  /* 0x0000000400057c11 */ /* 0x000fca000f8e10ff */
[----:B---3--:R1:W-:Y:S01]  /*0160*/  STS [R5], R2 ;  /* 0x0000000205007388 */ /* 0x0083e20000000800 */
[----:B------:R-:W-:Y:S06]  /*0170*/  BAR.SYNC.DEFER_BLOCKING 0x0 ;  /* 0x0000000000007b1d */ /* 0x000fec0000010000 */
[----:B------:R-:W-:Y:S05]  /*0180*/  @P0 BRA `(.L_x_1) ;  /* 0x0000000400cc0947 */ /* 0x000fea0003800000 */
[C---:B------:R-:W-:Y:S01]  /*0190*/  ISETP.GE.U32.AND P0, PT, R7.reuse, 0x4, PT ;  /* 0x000000040700780c */ /* 0x040fe20003f06070 */
[----:B-1----:R-:W-:Y:S01]  /*01a0*/  IMAD.MOV.U32 R2, RZ, RZ, RZ ;  /* 0x000000ffff027224 */ /* 0x002fe200078e00ff */
[----:B------:R-:W-:-:S04]  /*01b0*/  LOP3.LUT R0, R7, 0x3, RZ, 0xc0, !PT ;  /* 0x0000000307007812 */ /* 0x000fc800078ec0ff */
[----:B------:R-:W-:-:S07]  /*01c0*/  ISETP.NE.AND P1, PT, R0, RZ, PT ;  /* 0x000000ff0000720c */ /* 0x000fce0003f25270 */
[----:B------:R-:W-:Y:S06]  /*01d0*/  @!P0 BRA `(.L_x_2) ;  /* 0x0000000400108947 */ /* 0x000fec0003800000 */
[C---:B------:R-:W-:Y:S01]  /*01e0*/  LOP3.LUT R3, R7.reuse, 0xfffffffc, RZ, 0xc0, !PT ;  /* 0xfffffffc07037812 */ /* 0x040fe200078ec0ff */
[----:B------:R-:W-:Y:S01]  /*01f0*/  UIADD3 UR5, UPT, UPT, UR4, 0x20, URZ ;  /* 0x0000002004057890 */ /* 0x000fe2000fffe0ff */
[----:B------:R-:W-:Y:S02]  /*0200*/  LOP3.LUT R2, R7, 0x7fc, RZ, 0xc0, !PT ;  /* 0x000007fc07027812 */ /* 0x000fe400078ec0ff */
[----:B------:R-:W-:-:S09]  /*0210*/  IADD3 R3, PT, PT, -R3, RZ, RZ ;  /* 0x000000ff03037210 */ /* 0x000fd20007ffe1ff */
.L_x_3:
[----:B0-----:R-:W0:Y:S02]  /*0220*/  LDS.128 R8, [UR5+-0x20] ;  /* 0xffffe005ff087984 */ /* 0x001e240008000c00 */
[----:B0-----:R-:W0:Y:S02]  /*0230*/  F2I.TRUNC.NTZ R4, R11 ;  /* 0x0000000b00047305 */ /* 0x001e24000020f100 */
[----:B0-----:R-:W-:Y:S02]  /*0240*/  IMAD R16, R4, 0x4, R1 ;  /* 0x0000000404107824 */ /* 0x001fe400078e0201 */
[----:B------:R-:W0:Y:S04]  /*0250*/  LDS.128 R4, [UR5+-0x10] ;  /* 0xfffff005ff047984 */ /* 0x000e280008000c00 */
[----:B------:R-:W2:Y:S04]  /*0260*/  LDL R17, [R16] ;  /* 0x0000000010117983 */ /* 0x000ea80000100800 */
[----:B------:R-:W3:Y:S04]  /*0270*/  LDL R14, [R16+0x8] ;  /* 0x00000800100e7983 */ /* 0x000ee80000100800 */
[----:B------:R-:W4:Y:S04]  /*0280*/  LDL R21, [R16+0x10] ;  /* 0x0000100010157983 */ /* 0x000f280000100800 */
[----:B------:R-:W5:Y:S01]  /*0290*/  LDL R18, [R16+0x18] ;  /* 0x0000180010127983 */ /* 0x000f620000100800 */
[----:B0-----:R-:W0:Y:S01]  /*02a0*/  F2I.TRUNC.NTZ R20, R7 ;  /* 0x0000000700147305 */ /* 0x001e22000020f100 */
[----:B--2---:R-:W-:Y:S01]  /*02b0*/  FADD R17, R17, R8 ;  /* 0x0000000811117221 */ /* 0x004fe20000000000 */
[----:B---3--:R-:W-:Y:S01]  /*02c0*/  FADD R19, R14, R9 ;  /* 0x000000090e137221 */ /* 0x008fe20000000000 */
[----:B0-----:R-:W-:-:S03]  /*02d0*/  IMAD R14, R20, 0x4, R1 ;  /* 0x00000004140e7824 */ /* 0x001fc600078e0201 */
[----:B------:R-:W-:Y:S01]  /*02e0*/  STL [R16], R17 ;  /* 0x0000001110007387 */ /* 0x000fe20000100800 */
[----:B----4-:R-:W-:-:S03]  /*02f0*/  FADD R21, R21, R10 ;  /* 0x0000000a15157221 */ /* 0x010fc60000000000 */
[----:B------:R-:W-:Y:S01]  /*0300*/  STL [R16+0x8], R19 ;  /* 0x0000081310007387 */ /* 0x000fe20000100800 */
[----:B-----5:R-:W-:-:S03]  /*0310*/  FADD R23, R18, 1 ;  /* 0x3f80000012177421 */ /* 0x020fc60000000000 */
[----:B------:R-:W-:Y:S04]  /*0320*/  STL [R16+0x10], R21 ;  /* 0x0000101510007387 */ /* 0x000fe80000100800 */
[----:B------:R-:W-:Y:S04]  /*0330*/  STL [R16+0x18], R23 ;  /* 0x0000181710007387 */ /* 0x000fe80000100800 */
[----:B------:R-:W2:Y:S04]  /*0340*/  LDL R25, [R14] ;  /* 0x000000000e197983 */ /* 0x000ea80000100800 */
[----:B------:R-:W3:Y:S04]  /*0350*/  LDL R18, [R14+0x8] ;  /* 0x000008000e127983 */ /* 0x000ee80000100800 */
[----:B------:R-:W4:Y:S04]  /*0360*/  LDL R7, [R14+0x10] ;  /* 0x000010000e077983 */ /* 0x000f280000100800 */
[----:B------:R-:W5:Y:S04]  /*0370*/  LDL R20, [R14+0x18] ;  /* 0x000018000e147983 */ /* 0x000f680000100800 */
[----:B------:R-:W0:Y:S02]  /*0380*/  LDS.128 R8, [UR5] ;  /* 0x00000005ff087984 */ /* 0x000e240008000c00 */
[----:B0-----:R-:W0:Y:S02]  /*0390*/  F2I.TRUNC.NTZ R22, R11 ;  /* 0x0000000b00167305 */ /* 0x001e24000020f100 */
[----:B0-----:R-:W-:Y:S01]  /*03a0*/  LEA R16, R22, R1, 0x2 ;  /* 0x0000000116107211 */ /* 0x001fe200078e10ff */
[----:B--2---:R-:W-:Y:S01]  /*03b0*/  FADD R25, R25, R4 ;  /* 0x0000000419197221 */ /* 0x004fe20000000000 */
[----:B---3--:R-:W-:-:S04]  /*03c0*/  FADD R17, R18, R5 ;  /* 0x0000000512117221 */ /* 0x008fc80000000000 */
        /* <DEDUP_REMOVED lines=10> */
[----:B------:R-:W0:Y:S02]  /*0470*/  LDS.128 R4, [UR5+0x10] ;  /* 0x00001005ff047984 */ /* 0x000e240008000c00 */
[----:B0-----:R-:W0:Y:S02]  /*0480*/  F2I.TRUNC.NTZ R22, R7 ;  /* 0x0000000700167305 */ /* 0x001e24000020f100 */
[----:B0-----:R-:W-:-:S02]  /*0490*/  IMAD R22, R22, 0x4, R1 ;  /* 0x0000000416167824 */ /* 0x001fc400078e0201 */
[----:B--2---:R-:W-:Y:S01]  /*04a0*/  FADD R23, R23, R8 ;  /* 0x0000000817177221 */ /* 0x004fe20000000000 */
[----:B---3--:R-:W-:-:S04]  /*04b0*/  FADD R9, R18, R9 ;  /* 0x0000000912097221 */ /* 0x008fc80000000000 */
[----:B------:R0:W-:Y:S01]  /*04c0*/  STL [R16], R23 ;  /* 0x0000001710007387 */ /* 0x0001e20000100800 */
[----:B----4-:R-:W-:-:S03]  /*04d0*/  FADD R11, R11, R10 ;  /* 0x0000000a0b0b7221 */ /* 0x010fc60000000000 */
[----:B------:R0:W-:Y:S01]  /*04e0*/  STL [R16+0x8], R9 ;  /* 0x0000080910007387 */ /* 0x0001e20000100800 */
[----:B-----5:R-:W-:-:S03]  /*04f0*/  FADD R17, R20, 1 ;  /* 0x3f80000014117421 */ /* 0x020fc60000000000 */
[----:B------:R0:W-:Y:S04]  /*0500*/  STL [R16+0x10], R11 ;  /* 0x0000100b10007387 */ /* 0x0001e80000100800 */
[----:B------:R0:W-:Y:S04]  /*0510*/  STL [R16+0x18], R17 ;  /* 0x0000181110007387 */ /* 0x0001e80000100800 */
[----:B------:R-:W2:Y:S04]  /*0520*/  LDL R19, [R22] ;  /* 0x0000000016137983 */ /* 0x000ea80000100800 */
[----:B------:R-:W3:Y:S04]  /*0530*/  LDL R8, [R22+0x8] ;  /* 0x0000080016087983 */ /* 0x000ee80000100800 */
[----:B------:R-:W4:Y:S04]  /*0540*/  LDL R7, [R22+0x10] ;  /* 0x0000100016077983 */ /* 0x000f280000100800 */
[----:B------:R-:W5:Y:S01]  /*0550*/  LDL R10, [R22+0x18] ;  /* 0x00001800160a7983 */ /* 0x000f620000100800 */
[----:B------:R-:W-:Y:S01]  /*0560*/  VIADD R3, R3, 0x4 ;  /* 0x0000000403037836 */ /* 0x000fe20000000000 */
[----:B------:R-:W-:-:S04]  /*0570*/  UIADD3 UR5, UPT, UPT, UR5, 0x40, URZ ;  /* 0x0000004005057890 */ /* 0x000fc8000fffe0ff */
[----:B------:R-:W-:Y:S01]  /*0580*/  ISETP.NE.AND P0, PT, R3, RZ, PT ;  /* 0x000000ff0300720c */ /* 0x000fe20003f05270 */
[----:B--2---:R-:W-:Y:S01]  /*0590*/  FADD R19, R19, R4 ;  /* 0x0000000413137221 */ /* 0x004fe20000000000 */
[----:B---3--:R-:W-:-:S04]  /*05a0*/  FADD R5, R8, R5 ;  /* 0x0000000508057221 */ /* 0x008fc80000000000 */
[----:B------:R0:W-:Y:S01]  /*05b0*/  STL [R22], R19 ;  /* 0x0000001316007387 */ /* 0x0001e20000100800 */
[----:B----4-:R-:W-:-:S03]  /*05c0*/  FADD R7, R7, R6 ;  /* 0x0000000607077221 */ /* 0x010fc60000000000 */
[----:B------:R0:W-:Y:S01]  /*05d0*/  STL [R22+0x8], R5 ;  /* 0x0000080516007387 */ /* 0x0001e20000100800 */
[----:B-----5:R-:W-:-:S03]  /*05e0*/  FADD R21, R10, 1 ;  /* 0x3f8000000a157421 */ /* 0x020fc60000000000 */
[----:B------:R0:W-:Y:S04]  /*05f0*/  STL [R22+0x10], R7 ;  /* 0x0000100716007387 */ /* 0x0001e80000100800 */
[----:B------:R0:W-:Y:S01]  /*0600*/  STL [R22+0x18], R21 ;  /* 0x0000181516007387 */ /* 0x0001e20000100800 */
[----:B------:R-:W-:Y:S05]  /*0610*/  @P0 BRA `(.L_x_3) ;  /* 0xfffffffc00000947 */ /* 0x000fea000383ffff */
.L_x_2:
[----:B------:R-:W-:Y:S05]  /*0620*/  @!P1 BRA `(.L_x_4) ;  /* 0x00000000005c9947 */ /* 0x000fea0003800000 */
[----:B------:R-:W-:Y:S02]  /*0630*/  LEA R2, R2, UR4, 0x4 ;  /* 0x0000000402027c11 */ /* 0x000fe4000f8e20ff */
[----:B------:R-:W-:-:S03]  /*0640*/  IADD3 R4, PT, PT, -R0, RZ, RZ ;  /* 0x000000ff00047210 */ /* 0x000fc60007ffe1ff */
[----:B------:R-:W-:-:S07]  /*0650*/  VIADD R0, R2, 0x8 ;  /* 0x0000000802007836 */ /* 0x000fce0000000000 */
.L_x_5:
[----:B-1----:R-:W1:Y:S02]  /*0660*/  LDS.64 R2, [R0] ;  /* 0x0000000000027984 */ /* 0x002e640000000a00 */
[----:B-1----:R-:W0:Y:S02]  /*0670*/  F2I.TRUNC.NTZ R6, R3 ;  /* 0x0000000300067305 */ /* 0x002e24000020f100 */
[----:B0-----:R-:W-:Y:S02]  /*0680*/  IMAD R5, R6, 0x4, R1 ;  /* 0x0000000406057824 */ /* 0x001fe400078e0201 */
[----:B------:R0:W1:Y:S04]  /*0690*/  LDS.64 R6, [R0+-0x8] ;  /* 0xfffff80000067984 */ /* 0x0000680000000a00 */
[----:B------:R-:W1:Y:S04]  /*06a0*/  LDL R9, [R5] ;  /* 0x0000000005097983 */ /* 0x000e680000100800 */
[----:B------:R-:W2:Y:S04]  /*06b0*/  LDL R8, [R5+0x8] ;  /* 0x0000080005087983 */ /* 0x000ea80000100800 */
[----:B------:R-:W3:Y:S04]  /*06c0*/  LDL R11, [R5+0x10] ;  /* 0x00001000050b7983 */ /* 0x000ee80000100800 */
[----:B------:R-:W4:Y:S01]  /*06d0*/  LDL R10, [R5+0x18] ;  /* 0x00001800050a7983 */ /* 0x000f220000100800 */
[----:B------:R-:W-:Y:S01]  /*06e0*/  IADD3 R4, PT, PT, R4, 0x1, RZ ;  /* 0x0000000104047810 */ /* 0x000fe20007ffe0ff */
[----:B0-----:R-:W-:-:S03]  /*06f0*/  VIADD R0, R0, 0x10 ;  /* 0x0000001000007836 */ /* 0x001fc60000000000 */
[----:B------:R-:W-:Y:S01]  /*0700*/  ISETP.NE.AND P0, PT, R4, RZ, PT ;  /* 0x000000ff0400720c */ /* 0x000fe20003f05270 */
[----:B-1----:R-:W-:Y:S01]  /*0710*/  FADD R6, R6, R9 ;  /* 0x0000000906067221 */ /* 0x002fe20000000000 */
[----:B--2---:R-:W-:-:S04]  /*0720*/  FADD R8, R8, R7 ;  /* 0x0000000708087221 */ /* 0x004fc80000000000 */
[----:B------:R1:W-:Y:S01]  /*0730*/  STL [R5], R6 ;  /* 0x0000000605007387 */ /* 0x0003e20000100800 */
[----:B---3--:R-:W-:-:S03]  /*0740*/  FADD R2, R11, R2 ;  /* 0x000000020b027221 */ /* 0x008fc60000000000 */
[----:B------:R1:W-:Y:S01]  /*0750*/  STL [R5+0x8], R8 ;  /* 0x0000080805007387 */ /* 0x0003e20000100800 */
[----:B----4-:R-:W-:-:S03]  /*0760*/  FADD R10, R10, 1 ;  /* 0x3f8000000a0a7421 */ /* 0x010fc60000000000 */
[----:B------:R1:W-:Y:S04]  /*0770*/  STL [R5+0x10], R2 ;  /* 0x0000100205007387 */ /* 0x0003e80000100800 */
[----:B------:R1:W-:Y:S01]  /*0780*/  STL [R5+0x18], R10 ;  /* 0x0000180a05007387 */ /* 0x0003e20000100800 */
[----:B------:R-:W-:Y:S05]  /*0790*/  @P0 BRA `(.L_x_5) ;  /* 0xfffffffc00b00947 */ /* 0x000fea000383ffff */
.L_x_4:
[----:B0-----:R-:W2:Y:S01]  /*07a0*/  LDL.64 R16, [R1] ;  /* 0x0000000001107983 */ /* 0x001ea20000100a00 */
[----:B------:R-:W0:Y:S03]  /*07b0*/  LDCU.64 UR6, c[0x0][0x388] ;  /* 0x00007100ff0677ac */ /* 0x000e260008000a00 */
[----:B-1----:R-:W3:Y:S04]  /*07c0*/  LDL.64 R4, [R1+0x8] ;  /* 0x0000080001047983 */ /* 0x002ee80000100a00 */
[----:B------:R-:W4:Y:S04]  /*07d0*/  LDL.64 R8, [R1+0x10] ;  /* 0x0000100001087983 */ /* 0x000f280000100a00 */
[----:B------:R-:W5:Y:S01]  /*07e0*/  LDL.64 R10, [R1+0x18] ;  /* 0x00001800010a7983 */ /* 0x000f620000100a00 */
[----:B------:R-:W2:Y:S01]  /*07f0*/  LDC.64 R2, c[0x0][0x388] ;  /* 0x0000e200ff027b82 */ /* 0x000ea20000000a00 */
[----:B0-----:R-:W-:-:S04]  /*0800*/  UIADD3 UR5, UP0, UPT, UR6, 0x4, URZ ;  /* 0x0000000406057890 */ /* 0x001fc8000ff1e0ff */
[----:B------:R-:W-:Y:S02]  /*0810*/  UIADD3.X UR6, UPT, UPT, URZ, UR7, URZ, UP0, !UPT ;  /* 0x00000007ff067290 */ /* 0x000fe400087fe4ff */
[----:B------:R-:W-:-:S04]  /*0820*/  IMAD.U32 R6, RZ, RZ, UR5 ;  /* 0x00000005ff067e24 */ /* 0x000fc8000f8e00ff */
[----:B------:R-:W-:Y:S01]  /*0830*/  MOV R7, UR6 ;  /* 0x0000000600077c02 */ /* 0x000fe20008000f00 */
[----:B--2---:R0:W-:Y:S04]  /*0840*/  REDG.E.ADD.F32.FTZ.RN.STRONG.GPU desc[UR8][R2.64], R16 ;  /* 0x00000010020079a6 */ /* 0x0041e8000c12f308 */
[----:B---3--:R0:W-:Y:S04]  /*0850*/  REDG.E.ADD.F32.FTZ.RN.STRONG.GPU desc[UR8][R6.64], R4 ;  /* 0x00000004060079a6 */ /* 0x0081e8000c12f308 */
[----:B----4-:R0:W-:Y:S04]  /*0860*/  REDG.E.ADD.F32.FTZ.RN.STRONG.GPU desc[UR8][R6.64+0x4], R8 ;  /* 0x00000408060079a6 */ /* 0x0101e8000c12f308 */
[----:B-----5:R0:W-:Y:S04]  /*0870*/  REDG.E.ADD.F32.FTZ.RN.STRONG.GPU desc[UR8][R6.64+0x8], R10 ;  /* 0x0000080a060079a6 */ /* 0x0201e8000c12f308 */
[----:B------:R0:W-:Y:S04]  /*0880*/  REDG.E.ADD.F32.FTZ.RN.STRONG.GPU desc[UR8][R6.64+0xc], R17 ;  /* 0x00000c11060079a6 */ /* 0x0001e8000c12f308 */
[----:B------:R0:W-:Y:S04]  /*0890*/  REDG.E.ADD.F32.FTZ.RN.STRONG.GPU desc[UR8][R6.64+0x10], R5 ;  /* 0x00001005060079a6 */ /* 0x0001e8000c12f308 */
[----:B------:R0:W-:Y:S04]  /*08a0*/  REDG.E.ADD.F32.FTZ.RN.STRONG.GPU desc[UR8][R6.64+0x14], R9 ;  /* 0x00001409060079a6 */ /* 0x0001e8000c12f308 */
[----:B------:R0:W-:Y:S02]  /*08b0*/  REDG.E.ADD.F32.FTZ.RN.STRONG.GPU desc[UR8][R6.64+0x18], R11 ;  /* 0x0000180b060079a6 */ /* 0x0001e4000c12f308 */
.L_x_1:
[----:B------:R-:W-:Y:S05]  /*08c0*/  BSYNC.RECONVERGENT B0 ;  /* 0x0000000000007941 */ /* 0x000fea0003800200 */
.L_x_0:
[----:B------:R-:W-:Y:S01]  /*08d0*/  BAR.SYNC.DEFER_BLOCKING 0x0 ;  /* 0x0000000000007b1d */ /* 0x000fe20000010000 */
[----:B------:R-:W-:-:S13]  /*08e0*/  ISETP.GT.AND P0, PT, R15, 0x1, PT ;  /* 0x000000010f00780c */ /* 0x000fda0003f04270 */
[----:B------:R-:W-:Y:S05]  /*08f0*/  @P0 EXIT ;  /* 0x000000000000094d */ /* 0x000fea0003800000 */
[----:B-1----:R-:W-:-:S05]  /*0900*/  IMAD.WIDE R12, R15, 0xc, R12 ;  /* 0x0000000c0f0c7825 */ /* 0x002fca00078e020c */
[----:B0-----:R-:W2:Y:S04]  /*0910*/  LDG.E R3, desc[UR8][R12.64+0xc] ;  /* 0x00000c080c037981 */ /* 0x001ea8000c1e1900 */
[----:B------:R-:W3:Y:S01]  /*0920*/  LDG.E R0, desc[UR8][R12.64] ;  /* 0x000000080c007981 */ /* 0x000ee2000c1e1900 */
[----:B------:R-:W-:Y:S01]  /*0930*/  BSSY.RECONVERGENT B0, `(.L_x_6) ;  /* 0x000000c000007945 */ /* 0x000fe20003800200 */
[----:B--2---:R-:W0:Y:S08]  /*0940*/  MUFU.RCP R2, R3 ;  /* 0x0000000300027308 */ /* 0x004e300000001000 */
[----:B---3--:R-:W1:Y:S01]  /*0950*/  FCHK P0, R0, R3 ;  /* 0x0000000300007302 */ /* 0x008e620000000000 */
[----:B0-----:R-:W-:-:S04]  /*0960*/  FFMA R5, -R3, R2, 1 ;  /* 0x3f80000003057423 */ /* 0x001fc80000000102 */
[----:B------:R-:W-:-:S04]  /*0970*/  FFMA R5, R2, R5, R2 ;  /* 0x0000000502057223 */ /* 0x000fc80000000002 */
[----:B------:R-:W-:-:S04]  /*0980*/  FFMA R2, R0, R5, RZ ;  /* 0x0000000500027223 */ /* 0x000fc800000000ff */
[----:B------:R-:W-:-:S04]  /*0990*/  FFMA R4, -R3, R2, R0 ;  /* 0x0000000203047223 */ /* 0x000fc80000000100 */
[----:B------:R-:W-:Y:S01]  /*09a0*/  FFMA R5, R5, R4, R2 ;  /* 0x0000000405057223 */ /* 0x000fe20000000002 */
[----:B-1----:R-:W-:Y:S06]  /*09b0*/  @!P0 BRA `(.L_x_7) ;  /* 0x00000000000c8947 */ /* 0x002fec0003800000 */
[----:B------:R-:W-:-:S07]  /*09c0*/  MOV R2, 0x9e0 ;  /* 0x000009e000027802 */ /* 0x000fce0000000f00 */
[----:B------:R-:W-:Y:S05]  /*09d0*/  CALL.REL.NOINC `($__internal_0_$__cuda_sm3x_div_rn_noftz_f32_slowpath) ;  /* 0x0000000000947944 */ /* 0x000fea0003c00000 */
[----:B------:R-:W-:-:S07]  /*09e0*/  IMAD.MOV.U32 R5, RZ, RZ, R0 ;  /* 0x000000ffff057224 */ /* 0x000fce00078e0000 */
.L_x_7:
[----:B------:R-:W-:Y:S05]  /*09f0*/  BSYNC.RECONVERGENT B0 ;  /* 0x0000000000007941 */ /* 0x000fea0003800200 */
.L_x_6:
[----:B------:R-:W2:Y:S01]  /*0a00*/  LDG.E R2, desc[UR8][R12.64+0x4] ;  /* 0x000004080c027981 */ /* 0x000ea2000c1e1900 */
[----:B------:R-:W0:Y:S01]  /*0a10*/  MUFU.RCP R0, R3 ;  /* 0x0000000300007308 */ /* 0x000e220000001000 */
[----:B------:R-:W-:Y:S02]  /*0a20*/  BSSY.RECONVERGENT B0, `(.L_x_8) ;  /* 0x000000d000007945 */ /* 0x000fe40003800200 */
[----:B------:R1:W-:Y:S01]  /*0a30*/  STG.E desc[UR8][R12.64], R5 ;  /* 0x000000050c007986 */ /* 0x0003e2000c101908 */
[----:B0-----:R-:W-:-:S04]  /*0a40*/  FFMA R7, -R3, R0, 1 ;  /* 0x3f80000003077423 */ /* 0x001fc80000000100 */
[----:B------:R-:W-:Y:S01]  /*0a50*/  FFMA R0, R0, R7, R0 ;  /* 0x0000000700007223 */ /* 0x000fe20000000000 */
[----:B--2---:R-:W0:Y:S03]  /*0a60*/  FCHK P0, R2, R3 ;  /* 0x0000000302007302 */ /* 0x004e260000000000 */
[----:B------:R-:W-:-:S04]  /*0a70*/  FFMA R7, R0, R2, RZ ;  /* 0x0000000200077223 */ /* 0x000fc800000000ff */
[----:B------:R-:W-:-:S04]  /*0a80*/  FFMA R4, -R3, R7, R2 ;  /* 0x0000000703047223 */ /* 0x000fc80000000102 */
[----:B------:R-:W-:Y:S01]  /*0a90*/  FFMA R7, R0, R4, R7 ;  /* 0x0000000400077223 */ /* 0x000fe20000000007 */
[----:B01----:R-:W-:Y:S06]  /*0aa0*/  @!P0 BRA `(.L_x_9) ;  /* 0x0000000000108947 */ /* 0x003fec0003800000 */
[----:B------:R-:W-:Y:S01]  /*0ab0*/  IMAD.MOV.U32 R0, RZ, RZ, R2 ;  /* 0x000000ffff007224 */ /* 0x000fe200078e0002 */
[----:B------:R-:W-:-:S07]  /*0ac0*/  MOV R2, 0xae0 ;  /* 0x00000ae000027802 */ /* 0x000fce0000000f00 */
[----:B------:R-:W-:Y:S05]  /*0ad0*/  CALL.REL.NOINC `($__internal_0_$__cuda_sm3x_div_rn_noftz_f32_slowpath) ;  /* 0x0000000000547944 */ /* 0x000fea0003c00000 */
[----:B------:R-:W-:-:S07]  /*0ae0*/  MOV R7, R0 ;  /* 0x0000000000077202 */ /* 0x000fce0000000f00 */
.L_x_9:
[----:B------:R-:W-:Y:S05]  /*0af0*/  BSYNC.RECONVERGENT B0 ;  /* 0x0000000000007941 */ /* 0x000fea0003800200 */
.L_x_8:
        /* <DEDUP_REMOVED lines=14> */
[----:B------:R-:W-:-:S07]  /*0be0*/  IMAD.MOV.U32 R5, RZ, RZ, R0 ;  /* 0x000000ffff057224 */ /* 0x000fce00078e0000 */
.L_x_11:
[----:B------:R-:W-:Y:S05]  /*0bf0*/  BSYNC.RECONVERGENT B0 ;  /* 0x0000000000007941 */ /* 0x000fea0003800200 */
.L_x_10:
[----:B------:R-:W-:Y:S04]  /*0c00*/  STG.E desc[UR8][R12.64+0x8], R5 ;  /* 0x000008050c007986 */ /* 0x000fe8000c101908 */
[----:B------:R-:W-:Y:S01]  /*0c10*/  STG.E desc[UR8][R12.64+0xc], RZ ;  /* 0x00000cff0c007986 */ /* 0x000fe2000c101908 */
[----:B------:R-:W-:Y:S05]  /*0c20*/  EXIT ;  /* 0x000000000000794d */ /* 0x000fea0003800000 */
        .weak           $__internal_0_$__cuda_sm3x_div_rn_noftz_f32_slowpath
        .type           $__internal_0_$__cuda_sm3x_div_rn_noftz_f32_slowpath,@function
        .size           $__internal_0_$__cuda_sm3x_div_rn_noftz_f32_slowpath,(.L_x_32 - $__internal_0_$__cuda_sm3x_div_rn_noftz_f32_slowpath)
$__internal_0_$__cuda_sm3x_div_rn_noftz_f32_slowpath:
[--C-:B------:R-:W-:Y:S01]  /*0c30*/  SHF.R.U32.HI R5, RZ, 0x17, R3.reuse ;  /* 0x00000017ff057819 */ /* 0x100fe20000011603 */
[----:B------:R-:W-:Y:S01]  /*0c40*/  BSSY.RECONVERGENT B1, `(.L_x_12) ;  /* 0x0000063000017945 */ /* 0x000fe20003800200 */
[----:B------:R-:W-:Y:S02]  /*0c50*/  SHF.R.U32.HI R4, RZ, 0x17, R0 ;  /* 0x00000017ff047819 */ /* 0x000fe40000011600 */
[----:B------:R-:W-:Y:S01]  /*0c60*/  LOP3.LUT R10, R5, 0xff, RZ, 0xc0, !PT ;  /* 0x000000ff050a7812 */ /* 0x000fe200078ec0ff */
[----:B------:R-:W-:Y:S01]  /*0c70*/  IMAD.MOV.U32 R5, RZ, RZ, R3 ;  /* 0x000000ffff057224 */ /* 0x000fe200078e0003 */
[----:B------:R-:W-:Y:S02]  /*0c80*/  LOP3.LUT R8, R4, 0xff, RZ, 0xc0, !PT ;  /* 0x000000ff04087812 */ /* 0x000fe400078ec0ff */
[----:B------:R-:W-:-:S03]  /*0c90*/  IADD3 R7, PT, PT, R10, -0x1, RZ ;  /* 0xffffffff0a077810 */ /* 0x000fc60007ffe0ff */
[----:B------:R-:W-:Y:S01]  /*0ca0*/  VIADD R6, R8, 0xffffffff ;  /* 0xffffffff08067836 */ /* 0x000fe20000000000 */
[----:B------:R-:W-:-:S04]  /*0cb0*/  ISETP.GT.U32.AND P0, PT, R7, 0xfd, PT ;  /* 0x000000fd0700780c */ /* 0x000fc80003f04070 */
[----:B------:R-:W-:-:S13]  /*0cc0*/  ISETP.GT.U32.OR P0, PT, R6, 0xfd, P0 ;  /* 0x000000fd0600780c */ /* 0x000fda0000704470 */
[----:B------:R-:W-:Y:S01]  /*0cd0*/  @!P0 MOV R4, RZ ;  /* 0x000000ff00048202 */ /* 0x000fe20000000f00 */
[----:B------:R-:W-:Y:S06]  /*0ce0*/  @!P0 BRA `(.L_x_13) ;  /* 0x00000000005c8947 */ /* 0x000fec0003800000 */
[----:B------:R-:W-:Y:S02]  /*0cf0*/  FSETP.GTU.FTZ.AND P0, PT, |R0|, +INF , PT ;  /* 0x7f8000000000780b */ /* 0x000fe40003f1c200 */
[----:B------:R-:W-:-:S04]  /*0d00*/  FSETP.GTU.FTZ.AND P1, PT, |R3|, +INF , PT ;  /* 0x7f8000000300780b */ /* 0x000fc80003f3c200 */
[----:B------:R-:W-:-:S13]  /*0d10*/  PLOP3.LUT P0, PT, P0, P1, PT, 0xf8, 0x8f ;  /* 0x00000000008f781c */ /* 0x000fda0000703f70 */
[----:B------:R-:W-:Y:S05]  /*0d20*/  @P0 BRA `(.L_x_14) ;  /* 0x00000004004c0947 */ /* 0x000fea0003800000 */
[----:B------:R-:W-:-:S13]  /*0d30*/  LOP3.LUT P0, RZ, R5, 0x7fffffff, R0, 0xc8, !PT ;  /* 0x7fffffff05ff7812 */ /* 0x000fda000780c800 */
[----:B------:R-:W-:Y:S05]  /*0d40*/  @!P0 BRA `(.L_x_15) ;  /* 0x00000004003c8947 */ /* 0x000fea0003800000 */
[C---:B------:R-:W-:Y:S02]  /*0d50*/  FSETP.NEU.FTZ.AND P2, PT, |R0|.reuse, +INF , PT ;  /* 0x7f8000000000780b */ /* 0x040fe40003f5d200 */
[----:B------:R-:W-:Y:S02]  /*0d60*/  FSETP.NEU.FTZ.AND P1, PT, |R3|, +INF , PT ;  /* 0x7f8000000300780b */ /* 0x000fe40003f3d200 */
[----:B------:R-:W-:-:S11]  /*0d70*/  FSETP.NEU.FTZ.AND P0, PT, |R0|, +INF , PT ;  /* 0x7f8000000000780b */ /* 0x000fd60003f1d200 */
[----:B------:R-:W-:Y:S05]  /*0d80*/  @!P1 BRA !P2, `(.L_x_15) ;  /* 0x00000004002c9947 */ /* 0x000fea0005000000 */
[----:B------:R-:W-:-:S04]  /*0d90*/  LOP3.LUT P2, RZ, R0, 0x7fffffff, RZ, 0xc0, !PT ;  /* 0x7fffffff00ff7812 */ /* 0x000fc8000784c0ff */
[----:B------:R-:W-:-:S13]  /*0da0*/  PLOP3.LUT P1, PT, P1, P2, PT, 0x2f, 0xf2 ;  /* 0x0000000000f2781c */ /* 0x000fda0000f24577 */
[----:B------:R-:W-:Y:S05]  /*0db0*/  @P1 BRA `(.L_x_16) ;  /* 0x0000000400181947 */ /* 0x000fea0003800000 */
[----:B------:R-:W-:-:S04]  /*0dc0*/  LOP3.LUT P1, RZ, R5, 0x7fffffff, RZ, 0xc0, !PT ;  /* 0x7fffffff05ff7812 */ /* 0x000fc8000782c0ff */
[----:B------:R-:W-:-:S13]  /*0dd0*/  PLOP3.LUT P0, PT, P0, P1, PT, 0x2f, 0xf2 ;  /* 0x0000000000f2781c */ /* 0x000fda0000702577 */
[----:B------:R-:W-:Y:S05]  /*0de0*/  @P0 BRA `(.L_x_17) ;  /* 0x0000000400000947 */ /* 0x000fea0003800000 */
[----:B------:R-:W-:Y:S02]  /*0df0*/  ISETP.GE.AND P0, PT, R6, RZ, PT ;  /* 0x000000ff0600720c */ /* 0x000fe40003f06270 */
[----:B------:R-:W-:-:S11]  /*0e00*/  ISETP.GE.AND P1, PT, R7, RZ, PT ;  /* 0x000000ff0700720c */ /* 0x000fd60003f26270 */
[----:B------:R-:W-:Y:S01]  /*0e10*/  @P0 IMAD.MOV.U32 R4, RZ, RZ, RZ ;  /* 0x000000ffff040224 */ /* 0x000fe200078e00ff */
[----:B------:R-:W-:Y:S01]  /*0e20*/  @!P0 MOV R4, 0xffffffc0 ;  /* 0xffffffc000048802 */ /* 0x000fe20000000f00 */
[----:B------:R-:W-:Y:S01]  /*0e30*/  @!P0 FFMA R0, R0, 1.84467440737095516160e+19, RZ ;  /* 0x5f80000000008823 */ /* 0x000fe200000000ff */
[----:B------:R-:W-:-:S03]  /*0e40*/  @!P1 FFMA R5, R3, 1.84467440737095516160e+19, RZ ;  /* 0x5f80000003059823 */ /* 0x000fc600000000ff */
[----:B------:R-:W-:-:S07]  /*0e50*/  @!P1 VIADD R4, R4, 0x40 ;  /* 0x0000004004049836 */ /* 0x000fce0000000000 */
.L_x_13:
[----:B------:R-:W-:Y:S01]  /*0e60*/  LEA R6, R10, 0xc0800000, 0x17 ;  /* 0xc08000000a067811 */ /* 0x000fe200078eb8ff */
[----:B------:R-:W-:Y:S03]  /*0e70*/  BSSY.RECONVERGENT B2, `(.L_x_18) ;  /* 0x0000036000027945 */ /* 0x000fe60003800200 */
[----:B------:R-:W-:Y:S01]  /*0e80*/  IADD3 R6, PT, PT, -R6, R5, RZ ;  /* 0x0000000506067210 */ /* 0x000fe20007ffe1ff */
[----:B------:R-:W-:-:S03]  /*0e90*/  VIADD R5, R8, 0xffffff81 ;  /* 0xffffff8108057836 */ /* 0x000fc60000000000 */
[----:B------:R-:W0:Y:S01]  /*0ea0*/  MUFU.RCP R7, R6 ;  /* 0x0000000600077308 */ /* 0x000e220000001000 */
[----:B------:R-:W-:Y:S01]  /*0eb0*/  FADD.FTZ R9, -R6, -RZ ;  /* 0x800000ff06097221 */ /* 0x000fe20000010100 */
[----:B------:R-:W-:-:S03]  /*0ec0*/  IMAD R0, R5, -0x800000, R0 ;  /* 0xff80000005007824 */ /* 0x000fc600078e0200 */
[----:B0-----:R-:W-:-:S04]  /*0ed0*/  FFMA R8, R7, R9, 1 ;  /* 0x3f80000007087423 */ /* 0x001fc80000000009 */
[----:B------:R-:W-:-:S04]  /*0ee0*/  FFMA R14, R7, R8, R7 ;  /* 0x00000008070e7223 */ /* 0x000fc80000000007 */
[----:B------:R-:W-:-:S04]  /*0ef0*/  FFMA R7, R0, R14, RZ ;  /* 0x0000000e00077223 */ /* 0x000fc800000000ff */
[----:B------:R-:W-:-:S04]  /*0f00*/  FFMA R8, R9, R7, R0 ;  /* 0x0000000709087223 */ /* 0x000fc80000000000 */
[----:B------:R-:W-:Y:S01]  /*0f10*/  FFMA R11, R14, R8, R7 ;  /* 0x000000080e0b7223 */ /* 0x000fe20000000007 */
[----:B------:R-:W-:-:S03]  /*0f20*/  IADD3 R7, PT, PT, R5, 0x7f, -R10 ;  /* 0x0000007f05077810 */ /* 0x000fc60007ffe80a */
[----:B------:R-:W-:Y:S01]  /*0f30*/  FFMA R8, R9, R11, R0 ;  /* 0x0000000b09087223 */ /* 0x000fe20000000000 */
[----:B------:R-:W-:-:S03]  /*0f40*/  IADD3 R7, PT, PT, R7, R4, RZ ;  /* 0x0000000407077210 */ /* 0x000fc60007ffe0ff */
[----:B------:R-:W-:-:S05]  /*0f50*/  FFMA R0, R14, R8, R11 ;  /* 0x000000080e007223 */ /* 0x000fca000000000b */
[----:B------:R-:W-:-:S04]  /*0f60*/  SHF.R.U32.HI R5, RZ, 0x17, R0 ;  /* 0x00000017ff057819 */ /* 0x000fc80000011600 */
[----:B------:R-:W-:-:S05]  /*0f70*/  LOP3.LUT R5, R5, 0xff, RZ, 0xc0, !PT ;  /* 0x000000ff05057812 */ /* 0x000fca00078ec0ff */
[----:B------:R-:W-:-:S05]  /*0f80*/  IMAD.IADD R9, R5, 0x1, R7 ;  /* 0x0000000105097824 */ /* 0x000fca00078e0207 */
[----:B------:R-:W-:-:S04]  /*0f90*/  IADD3 R4, PT, PT, R9, -0x1, RZ ;  /* 0xffffffff09047810 */ /* 0x000fc80007ffe0ff */
[----:B------:R-:W-:-:S13]  /*0fa0*/  ISETP.GE.U32.AND P0, PT, R4, 0xfe, PT ;  /* 0x000000fe0400780c */ /* 0x000fda0003f06070 */
[----:B------:R-:W-:Y:S05]  /*0fb0*/  @!P0 BRA `(.L_x_19) ;  /* 0x0000000000808947 */ /* 0x000fea0003800000 */
[----:B------:R-:W-:-:S13]  /*0fc0*/  ISETP.GT.AND P0, PT, R9, 0xfe, PT ;  /* 0x000000fe0900780c */ /* 0x000fda0003f04270 */
[----:B------:R-:W-:Y:S05]  /*0fd0*/  @P0 BRA `(.L_x_20) ;  /* 0x00000000006c0947 */ /* 0x000fea0003800000 */
[----:B------:R-:W-:-:S13]  /*0fe0*/  ISETP.GE.AND P0, PT, R9, 0x1, PT ;  /* 0x000000010900780c */ /* 0x000fda0003f06270 */
[----:B------:R-:W-:Y:S05]  /*0ff0*/  @P0 BRA `(.L_x_21) ;  /* 0x0000000000740947 */ /* 0x000fea0003800000 */
[----:B------:R-:W-:Y:S02]  /*1000*/  ISETP.GE.AND P0, PT, R9, -0x18, PT ;  /* 0xffffffe80900780c */ /* 0x000fe40003f06270 */
[----:B------:R-:W-:-:S11]  /*1010*/  LOP3.LUT R0, R0, 0x80000000, RZ, 0xc0, !PT ;  /* 0x8000000000007812 */ /* 0x000fd600078ec0ff */
[----:B------:R-:W-:Y:S05]  /*1020*/  @!P0 BRA `(.L_x_21) ;  /* 0x0000000000688947 */ /* 0x000fea0003800000 */
[CCC-:B------:R-:W-:Y:S01]  /*1030*/  FFMA.RZ R4, R14.reuse, R8.reuse, R11.reuse ;  /* 0x000000080e047223 */ /* 0x1c0fe2000000c00b */
[C---:B------:R-:W-:Y:S02]  /*1040*/  VIADD R7, R9.reuse, 0x20 ;  /* 0x0000002009077836 */ /* 0x040fe40000000000 */
[-CC-:B------:R-:W-:Y:S01]  /*1050*/  FFMA.RM R5, R14, R8.reuse, R11.reuse ;  /* 0x000000080e057223 */ /* 0x180fe2000000400b */
[C---:B------:R-:W-:Y:S02]  /*1060*/  ISETP.NE.AND P2, PT, R9.reuse, RZ, PT ;  /* 0x000000ff0900720c */ /* 0x040fe40003f45270 */
[----:B------:R-:W-:Y:S01]  /*1070*/  LOP3.LUT R6, R4, 0x7fffff, RZ, 0xc0, !PT ;  /* 0x007fffff04067812 */ /* 0x000fe200078ec0ff */
[----:B------:R-:W-:Y:S01]  /*1080*/  FFMA.RP R4, R14, R8, R11 ;  /* 0x000000080e047223 */ /* 0x000fe2000000800b */
[----:B------:R-:W-:Y:S02]  /*1090*/  ISETP.NE.AND P1, PT, R9, RZ, PT ;  /* 0x000000ff0900720c */ /* 0x000fe40003f25270 */
[----:B------:R-:W-:-:S02]  /*10a0*/  LOP3.LUT R6, R6, 0x800000, RZ, 0xfc, !PT ;  /* 0x0080000006067812 */ /* 0x000fc400078efcff */
[----:B------:R-:W-:Y:S02]  /*10b0*/  IADD3 R8, PT, PT, -R9, RZ, RZ ;  /* 0x000000ff09087210 */ /* 0x000fe40007ffe1ff */
[----:B------:R-:W-:Y:S02]  /*10c0*/  SHF.L.U32 R7, R6, R7, RZ ;  /* 0x0000000706077219 */ /* 0x000fe400000006ff */
[----:B------:R-:W-:Y:S02]  /*10d0*/  FSETP.NEU.FTZ.AND P0, PT, R4, R5, PT ;  /* 0x000000050400720b */ /* 0x000fe40003f1d000 */
[----:B------:R-:W-:Y:S02]  /*10e0*/  SEL R5, R8, RZ, P2 ;  /* 0x000000ff08057207 */ /* 0x000fe40001000000 */
[----:B------:R-:W-:Y:S02]  /*10f0*/  ISETP.NE.AND P1, PT, R7, RZ, P1 ;  /* 0x000000ff0700720c */ /* 0x000fe40000f25270 */
[----:B------:R-:W-:-:S02]  /*1100*/  SHF.R.U32.HI R5, RZ, R5, R6 ;  /* 0x00000005ff057219 */ /* 0x000fc40000011606 */
[----:B------:R-:W-:Y:S02]  /*1110*/  PLOP3.LUT P0, PT, P0, P1, PT, 0xf8, 0x8f ;  /* 0x00000000008f781c */ /* 0x000fe40000703f70 */
[----:B------:R-:W-:Y:S02]  /*1120*/  SHF.R.U32.HI R7, RZ, 0x1, R5 ;  /* 0x00000001ff077819 */ /* 0x000fe40000011605 */
[----:B------:R-:W-:-:S04]  /*1130*/  SEL R4, RZ, 0x1, !P0 ;  /* 0x00000001ff047807 */ /* 0x000fc80004000000 */
[----:B------:R-:W-:-:S04]  /*1140*/  LOP3.LUT R4, R4, 0x1, R7, 0xf8, !PT ;  /* 0x0000000104047812 */ /* 0x000fc800078ef807 */
[----:B------:R-:W-:-:S05]  /*1150*/  LOP3.LUT R4, R4, R5, RZ, 0xc0, !PT ;  /* 0x0000000504047212 */ /* 0x000fca00078ec0ff */
[----:B------:R-:W-:-:S05]  /*1160*/  IMAD.IADD R7, R7, 0x1, R4 ;  /* 0x0000000107077824 */ /* 0x000fca00078e0204 */
[----:B------:R-:W-:Y:S01]  /*1170*/  LOP3.LUT R0, R7, R0, RZ, 0xfc, !PT ;  /* 0x0000000007007212 */ /* 0x000fe200078efcff */
[----:B------:R-:W-:Y:S06]  /*1180*/  BRA `(.L_x_21) ;  /* 0x0000000000107947 */ /* 0x000fec0003800000 */
.L_x_20:
[----:B------:R-:W-:-:S04]  /*1190*/  LOP3.LUT R0, R0, 0x80000000, RZ, 0xc0, !PT ;  /* 0x8000000000007812 */ /* 0x000fc800078ec0ff */
[----:B------:R-:W-:Y:S01]  /*11a0*/  LOP3.LUT R0, R0, 0x7f800000, RZ, 0xfc, !PT ;  /* 0x7f80000000007812 */ /* 0x000fe200078efcff */
[----:B------:R-:W-:Y:S06]  /*11b0*/  BRA `(.L_x_21) ;  /* 0x0000000000047947 */ /* 0x000fec0003800000 */
.L_x_19:
[----:B------:R-:W-:-:S07]  /*11c0*/  LEA R0, R7, R0, 0x17 ;  /* 0x0000000007007211 */ /* 0x000fce00078eb8ff */
.L_x_21:
[----:B------:R-:W-:Y:S05]  /*11d0*/  BSYNC.RECONVERGENT B2 ;  /* 0x0000000000027941 */ /* 0x000fea0003800200 */
.L_x_18:
[----:B------:R-:W-:Y:S05]  /*11e0*/  BRA `(.L_x_22) ;  /* 0x0000000000207947 */ /* 0x000fea0003800000 */
.L_x_17:
[----:B------:R-:W-:-:S04]  /*11f0*/  LOP3.LUT R0, R5, 0x80000000, R0, 0x48, !PT ;  /* 0x8000000005007812 */ /* 0x000fc800078e4800 */
[----:B------:R-:W-:Y:S01]  /*1200*/  LOP3.LUT R0, R0, 0x7f800000, RZ, 0xfc, !PT ;  /* 0x7f80000000007812 */ /* 0x000fe200078efcff */
[----:B------:R-:W-:Y:S06]  /*1210*/  BRA `(.L_x_22) ;  /* 0x0000000000147947 */ /* 0x000fec0003800000 */
.L_x_16:
[----:B------:R-:W-:Y:S01]  /*1220*/  LOP3.LUT R0, R5, 0x80000000, R0, 0x48, !PT ;  /* 0x8000000005007812 */ /* 0x000fe200078e4800 */
[----:B------:R-:W-:Y:S06]  /*1230*/  BRA `(.L_x_22) ;  /* 0x00000000000c7947 */ /* 0x000fec0003800000 */
.L_x_15:
[----:B------:R-:W0:Y:S01]  /*1240*/  MUFU.RSQ R0, -QNAN ;  /* 0xffc0000000007908 */ /* 0x000e220000001400 */
[----:B------:R-:W-:Y:S05]  /*1250*/  BRA `(.L_x_22) ;  /* 0x0000000000047947 */ /* 0x000fea0003800000 */
.L_x_14:
[----:B------:R-:W-:-:S07]  /*1260*/  FADD.FTZ R0, R0, R3 ;  /* 0x0000000300007221 */ /* 0x000fce0000010000 */
.L_x_22:
[----:B------:R-:W-:Y:S05]  /*1270*/  BSYNC.RECONVERGENT B1 ;  /* 0x0000000000017941 */ /* 0x000fea0003800200 */
.L_x_12:
[----:B------:R-:W-:Y:S02]  /*1280*/  HFMA2 R5, -RZ, RZ, 0, 0 ;  /* 0x00000000ff057431 */ /* 0x000fe400000001ff */
[----:B------:R-:W-:-:S04]  /*1290*/  IMAD.MOV.U32 R4, RZ, RZ, R2 ;  /* 0x000000ffff047224 */ /* 0x000fc800078e0002 */
[----:B0-----:R-:W-:Y:S05]  /*12a0*/  RET.REL.NODEC R4 `(_Z15centroidUpdate1PfS_) ;  /* 0xffffffec04547950 */ /* 0x001fea0003c3ffff */
.L_x_23:
[----:B------:R-:W-:-:S00]  /*12b0*/  BRA `(.L_x_23) ;  /* 0xfffffffc00fc7947 */ /* 0x000fc0000383ffff */
[----:B------:R-:W-:-:S00]  /*12c0*/  NOP ;  /* 0x0000000000007918 */ /* 0x000fc00000000000 */
        /* <DEDUP_REMOVED lines=11> */
.L_x_32:


//--------------------- .text._Z14centroidAssignPfS_ --------------------------
	.section	.text._Z14centroidAssignPfS_,"ax",@progbits
	.align	128
        .global         _Z14centroidAssignPfS_
        .type           _Z14centroidAssignPfS_,@function
        .size           _Z14centroidAssignPfS_,(.L_x_33 - _Z14centroidAssignPfS_)
        .other          _Z14centroidAssignPfS_,@"STO_CUDA_ENTRY STV_DEFAULT"
_Z14centroidAssignPfS_:
.text._Z14centroidAssignPfS_:
[----:B------:R-:W-:Y:S01]  /*0000*/  LDC R1, c[0x0][0x37c] ;  /* 0x0000df00ff017b82 */ /* 0x000fe20000000800 */
[----:B------:R-:W0:Y:S07]  /*0010*/  S2R R0, SR_TID.X ;  /* 0x0000000000007919 */ /* 0x000e2e0000002100 */
[----:B------:R-:W0:Y:S08]  /*0020*/  S2UR UR4, SR_CTAID.X ;  /* 0x00000000000479c3 */ /* 0x000e300000002500 */
[----:B------:R-:W0:Y:S02]  /*0030*/  LDC R3, c[0x0][0x360] ;  /* 0x0000d800ff037b82 */ /* 0x000e240000000800 */
[----:B0-----:R-:W-:-:S05]  /*0040*/  IMAD R0, R3, UR4, R0 ;  /* 0x0000000403007c24 */ /* 0x001fca000f8e0200 */
[----:B------:R-:W-:-:S13]  /*0050*/  ISETP.GT.AND P0, PT, R0, 0x3e7, PT ;  /* 0x000003e70000780c */ /* 0x000fda0003f04270 */
[----:B------:R-:W-:Y:S05]  /*0060*/  @P0 EXIT ;  /* 0x000000000000094d */ /* 0x000fea0003800000 */
[----:B------:R-:W0:Y:S01]  /*0070*/  LDC.64 R2, c[0x0][0x380] ;  /* 0x0000e000ff027b82 */ /* 0x000e220000000a00 */
[----:B------:R-:W1:Y:S01]  /*0080*/  LDCU.64 UR4, c[0x0][0x358] ;  /* 0x00006b00ff0477ac */ /* 0x000e620008000a00 */
[----:B------:R-:W-:-:S06]  /*0090*/  SHF.L.U32 R5, R0, 0x2, RZ ;  /* 0x0000000200057819 */ /* 0x000fcc00000006ff */
[----:B------:R-:W2:Y:S01]  /*00a0*/  LDC.64 R8, c[0x0][0x388] ;  /* 0x0000e200ff087b82 */ /* 0x000ea20000000a00 */
[----:B0-----:R-:W-:-:S05]  /*00b0*/  IMAD.WIDE R2, R5, 0x4, R2 ;  /* 0x0000000405027825 */ /* 0x001fca00078e0202 */
[----:B-1----:R-:W3:Y:S04]  /*00c0*/  LDG.E R5, desc[UR4][R2.64+0x4] ;  /* 0x0000040402057981 */ /* 0x002ee8000c1e1900 */
[----:B--2---:R-:W3:Y:S04]  /*00d0*/  LDG.E R0, desc[UR4][R8.64+0x4] ;  /* 0x0000040408007981 */ /* 0x004ee8000c1e1900 */
[----:B------:R-:W2:Y:S04]  /*00e0*/  LDG.E R7, desc[UR4][R8.64] ;  /* 0x0000000408077981 */ /* 0x000ea8000c1e1900 */
[----:B------:R-:W2:Y:S04]  /*00f0*/  LDG.E R4, desc[UR4][R2.64] ;  /* 0x0000000402047981 */ /* 0x000ea8000c1e1900 */
[----:B------:R-:W4:Y:S04]  /*0100*/  LDG.E R11, desc[UR4][R8.64+0x8] ;  /* 0x00000804080b7981 */ /* 0x000f28000c1e1900 */
[----:B------:R-:W4:Y:S01]  /*0110*/  LDG.E R6, desc[UR4][R2.64+0x8] ;  /* 0x0000080402067981 */ /* 0x000f22000c1e1900 */
[----:B------:R-:W-:Y:S01]  /*0120*/  BSSY.RECONVERGENT B0, `(.L_x_24) ;  /* 0x0000012000007945 */ /* 0x000fe20003800200 */
[----:B---3--:R-:W-:-:S04]  /*0130*/  FADD R0, -R5, R0 ;  /* 0x0000000005007221 */ /* 0x008fc80000000100 */
[----:B------:R-:W-:Y:S01]  /*0140*/  FMUL R0, R0, R0 ;  /* 0x0000000000007220 */ /* 0x000fe20000400000 */
[----:B--2---:R-:W-:-:S04]  /*0150*/  FADD R7, -R4, R7 ;  /* 0x0000000704077221 */ /* 0x004fc80000000100 */
[----:B------:R-:W-:Y:S01]  /*0160*/  FFMA R0, R7, R7, R0 ;  /* 0x0000000707007223 */ /* 0x000fe20000000000 */
[----:B----4-:R-:W-:-:S04]  /*0170*/  FADD R11, -R6, R11 ;  /* 0x0000000b060b7221 */ /* 0x010fc80000000100 */
[----:B------:R-:W-:-:S05]  /*0180*/  FFMA R0, R11, R11, R0 ;  /* 0x0000000b0b007223 */ /* 0x000fca0000000000 */
[----:B------:R-:W-:Y:S01]  /*0190*/  IADD3 R10, PT, PT, R0, -0xd000000, RZ ;  /* 0xf3000000000a7810 */ /* 0x000fe20007ffe0ff */
[----:B------:R0:W1:Y:S03]  /*01a0*/  MUFU.RSQ R7, R0 ;  /* 0x0000000000077308 */ /* 0x0000660000001400 */
[----:B------:R-:W-:-:S13]  /*01b0*/  ISETP.GT.U32.AND P0, PT, R10, 0x727fffff, PT ;  /* 0x727fffff0a00780c */ /* 0x000fda0003f04070 */
[----:B0-----:R-:W-:Y:S05]  /*01c0*/  @!P0 BRA `(.L_x_25) ;  /* 0x00000000000c8947 */ /* 0x001fea0003800000 */
[----:B------:R-:W-:-:S07]  /*01d0*/  MOV R12, 0x1f0 ;  /* 0x000001f0000c7802 */ /* 0x000fce0000000f00 */
[----:B-1----:R-:W-:Y:S05]  /*01e0*/  CALL.REL.NOINC `($__internal_1_$__cuda_sm20_sqrt_rn_f32_slowpath) ;  /* 0x0000000000887944 */ /* 0x002fea0003c00000 */
[----:B------:R-:W-:Y:S05]  /*01f0*/  BRA `(.L_x_26) ;  /* 0x0000000000107947 */ /* 0x000fea0003800000 */
.L_x_25:
[----:B-1----:R-:W-:Y:S01]  /*0200*/  FMUL.FTZ R9, R0, R7 ;  /* 0x0000000700097220 */ /* 0x002fe20000410000 */
[----:B------:R-:W-:-:S03]  /*0210*/  FMUL.FTZ R7, R7, 0.5 ;  /* 0x3f00000007077820 */ /* 0x000fc60000410000 */
[----:B------:R-:W-:-:S04]  /*0220*/  FFMA R0, -R9, R9, R0 ;  /* 0x0000000909007223 */ /* 0x000fc80000000100 */
[----:B------:R-:W-:-:S07]  /*0230*/  FFMA R0, R0, R7, R9 ;  /* 0x0000000700007223 */ /* 0x000fce0000000009 */
.L_x_26:
[----:B------:R-:W-:Y:S05]  /*0240*/  BSYNC.RECONVERGENT B0 ;  /* 0x0000000000007941 */ /* 0x000fea0003800200 */
.L_x_24:
[----:B------:R-:W0:Y:S02]  /*0250*/  LDC.64 R8, c[0x0][0x388] ;  /* 0x0000e200ff087b82 */ /* 0x000e240000000a00 */
[----:B0-----:R-:W2:Y:S04]  /*0260*/  LDG.E R10, desc[UR4][R8.64+0x14] ;  /* 0x00001404080a7981 */ /* 0x001ea8000c1e1900 */
[----:B------:R-:W3:Y:S04]  /*0270*/  LDG.E R7, desc[UR4][R8.64+0x10] ;  /* 0x0000100408077981 */ /* 0x000ee8000c1e1900 */
[----:B------:R-:W4:Y:S01]  /*0280*/  LDG.E R11, desc[UR4][R8.64+0x18] ;  /* 0x00001804080b7981 */ /* 0x000f22000c1e1900 */
[----:B------:R-:W-:Y:S01]  /*0290*/  BSSY.RECONVERGENT B0, `(.L_x_27) ;  /* 0x0000014000007945 */ /* 0x000fe20003800200 */
[----:B------:R-:W-:Y:S01]  /*02a0*/  FMNMX R13, R0, +INF , PT ;  /* 0x7f800000000d7809 */ /* 0x000fe20003800000 */
[----:B--2---:R-:W-:Y:S01]  /*02b0*/  FADD R10, -R5, R10 ;  /* 0x0000000a050a7221 */ /* 0x004fe20000000100 */
[----:B---3--:R-:W-:-:S03]  /*02c0*/  FADD R7, -R4, R7 ;  /* 0x0000000704077221 */ /* 0x008fc60000000100 */
[----:B------:R-:W-:Y:S01]  /*02d0*/  FMUL R10, R10, R10 ;  /* 0x0000000a0a0a7220 */ /* 0x000fe20000400000 */
[----:B----4-:R-:W-:-:S03]  /*02e0*/  FADD R11, -R6, R11 ;  /* 0x0000000b060b7221 */ /* 0x010fc60000000100 */
[----:B------:R-:W-:-:S04]  /*02f0*/  FFMA R10, R7, R7, R10 ;  /* 0x00000007070a7223 */ /* 0x000fc8000000000a */
[----:B------:R-:W-:-:S04]  /*0300*/  FFMA R10, R11, R11, R10 ;  /* 0x0000000b0b0a7223 */ /* 0x000fc8000000000a */
[----:B------:R0:W1:Y:S01]  /*0310*/  MUFU.RSQ R5, R10 ;  /* 0x0000000a00057308 */ /* 0x0000620000001400 */
[----:B------:R-:W-:-:S04]  /*0320*/  IADD3 R4, PT, PT, R10, -0xd000000, RZ ;  /* 0xf30000000a047810 */ /* 0x000fc80007ffe0ff */
[----:B------:R-:W-:-:S13]  /*0330*/  ISETP.GT.U32.AND P0, PT, R4, 0x727fffff, PT ;  /* 0x727fffff0400780c */ /* 0x000fda0003f04070 */
[----:B01----:R-:W-:Y:S05]  /*0340*/  @!P0 BRA `(.L_x_28) ;  /* 0x0000000000108947 */ /* 0x003fea0003800000 */
[----:B------:R-:W-:Y:S02]  /*0350*/  MOV R0, R10 ;  /* 0x0000000a00007202 */ /* 0x000fe40000000f00 */
[----:B------:R-:W-:-:S07]  /*0360*/  MOV R12, 0x380 ;  /* 0x00000380000c7802 */ /* 0x000fce0000000f00 */
[----:B------:R-:W-:Y:S05]  /*0370*/  CALL.REL.NOINC `($__internal_1_$__cuda_sm20_sqrt_rn_f32_slowpath) ;  /* 0x0000000000247944 */ /* 0x000fea0003c00000 */
[----:B------:R-:W-:Y:S05]  /*0380*/  BRA `(.L_x_29) ;  /* 0x0000000000107947 */ /* 0x000fea0003800000 */
.L_x_28:
[----:B------:R-:W-:Y:S01]  /*0390*/  FMUL.FTZ R7, R10, R5 ;  /* 0x000000050a077220 */ /* 0x000fe20000410000 */
[----:B------:R-:W-:-:S03]  /*03a0*/  FMUL.FTZ R5, R5, 0.5 ;  /* 0x3f00000005057820 */ /* 0x000fc60000410000 */
[----:B------:R-:W-:-:S04]  /*03b0*/  FFMA R0, -R7, R7, R10 ;  /* 0x0000000707007223 */ /* 0x000fc8000000010a */
[----:B------:R-:W-:-:S07]  /*03c0*/  FFMA R0, R0, R5, R7 ;  /* 0x0000000500007223 */ /* 0x000fce0000000007 */
.L_x_29:
[----:B------:R-:W-:Y:S05]  /*03d0*/  BSYNC.RECONVERGENT B0 ;  /* 0x0000000000007941 */ /* 0x000fea0003800200 */
.L_x_27:
[----:B------:R-:W-:-:S05]  /*03e0*/  FSET.BF.LT.AND R5, R0, R13, PT ;  /* 0x0000000d0005720a */ /* 0x000fca0003801000 */
[----:B------:R-:W-:Y:S01]  /*03f0*/  STG.E desc[UR4][R2.64+0xc], R5 ;  /* 0x00000c0502007986 */ /* 0x000fe2000c101904 */
[----:B------:R-:W-:Y:S05]  /*0400*/  EXIT ;  /* 0x000000000000794d */ /* 0x000fea0003800000 */
        .weak           $__internal_1_$__cuda_sm20_sqrt_rn_f32_slowpath
        .type           $__internal_1_$__cuda_sm20_sqrt_rn_f32_slowpath,@function
        .size           $__internal_1_$__cuda_sm20_sqrt_rn_f32_slowpath,(.L_x_33 - $__internal_1_$__cuda_sm20_sqrt_rn_f32_slowpath)
$__internal_1_$__cuda_sm20_sqrt_rn_f32_slowpath:
[----:B------:R-:W-:-:S13]  /*0410*/  LOP3.LUT P0, RZ, R0, 0x7fffffff, RZ, 0xc0, !PT ;  /* 0x7fffffff00ff7812 */ /* 0x000fda000780c0ff */
[----:B------:R-:W-:Y:S01]  /*0420*/  @!P0 MOV R7, R0 ;  /* 0x0000000000078202 */ /* 0x000fe20000000f00 */
[----:B------:R-:W-:Y:S06]  /*0430*/  @!P0 BRA `(.L_x_30) ;  /* 0x0000000000408947 */ /* 0x000fec0003800000 */
[----:B------:R-:W-:-:S13]  /*0440*/  FSETP.GEU.FTZ.AND P0, PT, R0, RZ, PT ;  /* 0x000000ff0000720b */ /* 0x000fda0003f1e000 */
[----:B------:R-:W-:Y:S01]  /*0450*/  @!P0 MOV R7, 0x7fffffff ;  /* 0x7fffffff00078802 */ /* 0x000fe20000000f00 */
[----:B------:R-:W-:Y:S06]  /*0460*/  @!P0 BRA `(.L_x_30) ;  /* 0x0000000000348947 */ /* 0x000fec0003800000 */
[----:B------:R-:W-:-:S13]  /*0470*/  FSETP.GTU.FTZ.AND P0, PT, |R0|, +INF , PT ;  /* 0x7f8000000000780b */ /* 0x000fda0003f1c200 */
[----:B------:R-:W-:Y:S01]  /*0480*/  @P0 FADD.FTZ R7, R0, 1 ;  /* 0x3f80000000070421 */ /* 0x000fe20000010000 */
[----:B------:R-:W-:Y:S06]  /*0490*/  @P0 BRA `(.L_x_30) ;  /* 0x0000000000280947 */ /* 0x000fec0003800000 */
[----:B------:R-:W-:-:S13]  /*04a0*/  FSETP.NEU.FTZ.AND P0, PT, |R0|, +INF , PT ;  /* 0x7f8000000000780b */ /* 0x000fda0003f1d200 */
[----:B------:R-:W-:-:S04]  /*04b0*/  @P0 FFMA R8, R0, 1.84467440737095516160e+19, RZ ;  /* 0x5f80000000080823 */ /* 0x000fc800000000ff */
[----:B------:R-:W0:Y:S02]  /*04c0*/  @P0 MUFU.RSQ R7, R8 ;  /* 0x0000000800070308 */ /* 0x000e240000001400 */
[----:B0-----:R-:W-:Y:S01]  /*04d0*/  @P0 FMUL.FTZ R9, R8, R7 ;  /* 0x0000000708090220 */ /* 0x001fe20000410000 */
[----:B------:R-:W-:Y:S01]  /*04e0*/  @P0 FMUL.FTZ R11, R7, 0.5 ;  /* 0x3f000000070b0820 */ /* 0x000fe20000410000 */
[----:B------:R-:W-:Y:S02]  /*04f0*/  @!P0 MOV R7, R0 ;  /* 0x0000000000078202 */ /* 0x000fe40000000f00 */
[----:B------:R-:W-:-:S04]  /*0500*/  @P0 FADD.FTZ R10, -R9, -RZ ;  /* 0x800000ff090a0221 */ /* 0x000fc80000010100 */
[----:B------:R-:W-:-:S04]  /*0510*/  @P0 FFMA R10, R9, R10, R8 ;  /* 0x0000000a090a0223 */ /* 0x000fc80000000008 */
[----:B------:R-:W-:-:S04]  /*0520*/  @P0 FFMA R10, R10, R11, R9 ;  /* 0x0000000b0a0a0223 */ /* 0x000fc80000000009 */
[----:B------:R-:W-:-:S07]  /*0530*/  @P0 FMUL.FTZ R7, R10, 2.3283064365386962891e-10 ;  /* 0x2f8000000a070820 */ /* 0x000fce0000410000 */
.L_x_30:
[----:B------:R-:W-:Y:S01]  /*0540*/  HFMA2 R9, -RZ, RZ, 0, 0 ;  /* 0x00000000ff097431 */ /* 0x000fe200000001ff */
[----:B------:R-:W-:Y:S02]  /*0550*/  MOV R8, R12 ;  /* 0x0000000c00087202 */ /* 0x000fe40000000f00 */
[----:B------:R-:W-:Y:S02]  /*0560*/  MOV R0, R7 ;  /* 0x0000000700007202 */ /* 0x000fe40000000f00 */
[----:B------:R-:W-:Y:S05]  /*0570*/  RET.REL.NODEC R8 `(_Z14centroidAssignPfS_) ;  /* 0xfffffff808a07950 */ /* 0x000fea0003c3ffff */
.L_x_31:
        /* <DEDUP_REMOVED lines=16> */
.L_x_33:


//--------------------- .nv.shared._Z15centroidUpdate1PfS_ --------------------------
	.section	.nv.shared._Z15centroidUpdate1PfS_,"aw",@nobits
	.sectionflags	@""
	.align	4
.nv.shared._Z15centroidUpdate1PfS_:
	.zero		3072


//--------------------- .nv.shared.reserved.0     --------------------------
	.section	.nv.shared.reserved.0,"aw",@nobits
	.weak		__nv_reservedSMEM_offset_0_alias
	.size		__nv_reservedSMEM_offset_0_alias, 0, 64
	.other		__nv_reservedSMEM_offset_0_alias,@"STO_CUDA_RESERVED_SHARED STV_DEFAULT"
__nv_reservedSMEM_offset_0_alias:
	.zero		0
	.zero		64


//--------------------- .nv.constant0._Z15centroidUpdate1PfS_ --------------------------
	.section	.nv.constant0._Z15centroidUpdate1PfS_,"a",@progbits
	.sectionflags	@""
	.align	4
.nv.constant0._Z15centroidUpdate1PfS_:
	.zero		912


//--------------------- .nv.constant0._Z14centroidAssignPfS_ --------------------------
	.section	.nv.constant0._Z14centroidAssignPfS_,"a",@progbits
	.sectionflags	@""
	.align	4
.nv.constant0._Z14centroidAssignPfS_:
	.zero		912


//--------------------- SYMBOLS --------------------------

	.type		.nv.reservedSmem.offset0,@object
	.size		.nv.reservedSmem.offset0,0x4
	.type		.nv.reservedSmem.cap,@object
	.size		.nv.reservedSmem.cap,0x4
